	.target	sm_90a

	.elftype	@"ET_EXEC"


//--------------------- .note.nv.tkinfo           --------------------------
	.section	.note.nv.tkinfo,"",@"SHT_NOTE"
	.sectionflags	@"SHF_NOTE_NV_TKINFO"
	.tkinfo
        /*0018*/ 	.word	0x00000002
        /*0030*/ 	.string	""
        /*0030*/ 	.string	"ptxas"
        /*0030*/ 	.string	"Cuda compilation tools, release 13.0, V13.0.88"
        /*0030*/ 	.string	"Build cuda_13.0.r13.0/compiler.36424714_0"
        /*0030*/ 	.string	"-v  -suppress-debug-info  -lineinfo  -arch sm_90a "



//--------------------- .note.nv.cuinfo           --------------------------
	.section	.note.nv.cuinfo,"",@"SHT_NOTE"
	.sectionflags	@"SHF_NOTE_NV_CUINFO"
        /*0018*/ 	.short	0x0002
        /*001a*/ 	.short	0x005a
        /*001c*/ 	.short	0x0082
	.zero		2


//--------------------- .nv.info                  --------------------------
	.section	.nv.info,"",@"SHT_CUDA_INFO"
	.align	4


	//----- nvinfo : EIATTR_REGCOUNT
	.align		4
        /*0000*/ 	.byte	0x04, 0x2f
        /*0002*/ 	.short	(.L_1 - .L_0)
	.align		4
.L_0:
        /*0004*/ 	.word	index@(matmul_kernel)
        /*0008*/ 	.word	0x000000ff


	//----- nvinfo : EIATTR_FRAME_SIZE
	.align		4
.L_1:
        /*000c*/ 	.byte	0x04, 0x11
        /*000e*/ 	.short	(.L_3 - .L_2)
	.align		4
.L_2:
        /*0010*/ 	.word	index@(matmul_kernel)
        /*0014*/ 	.word	0x00000000


	//----- nvinfo : EIATTR_MIN_STACK_SIZE
	.align		4
.L_3:
        /*0018*/ 	.byte	0x04, 0x12
        /*001a*/ 	.short	(.L_5 - .L_4)
	.align		4
.L_4:
        /*001c*/ 	.word	index@(matmul_kernel)
        /*0020*/ 	.word	0x00000000
.L_5:


//--------------------- .nv.compat                --------------------------
	.section	.nv.compat,"",@"SHT_CUDA_COMPAT_INFO"
	.align	4
        /*0000*/ 	.byte	0x02, 0x09, 0x01, 0x00, 0x02, 0x02, 0x04, 0x00, 0x02, 0x05, 0x05, 0x00, 0x03, 0x07, 0x01, 0x01
        /*0010*/ 	.byte	0x02, 0x03, 0x00, 0x00, 0x02, 0x06, 0x01, 0x00, 0x04, 0x0b, 0x08, 0x00, 0x00, 0x00, 0x00, 0x00
        /*0020*/ 	.byte	0x00, 0x00, 0x00, 0x00


//--------------------- .nv.info.matmul_kernel    --------------------------
	.section	.nv.info.matmul_kernel,"",@"SHT_CUDA_INFO"
	.sectionflags	@""
	.align	4


	//----- nvinfo : EIATTR_CUDA_API_VERSION
	.align		4
        /*0000*/ 	.byte	0x04, 0x37
        /*0002*/ 	.short	(.L_7 - .L_6)
.L_6:
        /*0004*/ 	.word	0x00000082


	//----- nvinfo : EIATTR_KPARAM_INFO
	.align		4
.L_7:
        /*0008*/ 	.byte	0x04, 0x17
        /*000a*/ 	.short	(.L_9 - .L_8)
.L_8:
        /*000c*/ 	.word	0x00000000
        /*0010*/ 	.short	0x000d
        /*0012*/ 	.short	0x0048
        /*0014*/ 	.byte	0x00, 0xf4, 0x21, 0x00


	//----- nvinfo : EIATTR_KPARAM_INFO
	.align		4
.L_9:
        /*0018*/ 	.byte	0x04, 0x17
        /*001a*/ 	.short	(.L_11 - .L_10)
.L_10:
        /*001c*/ 	.word	0x00000000
        /*0020*/ 	.short	0x000c
        /*0022*/ 	.short	0x0040
        /*0024*/ 	.byte	0x00, 0xf4, 0x21, 0x00


	//----- nvinfo : EIATTR_KPARAM_INFO
	.align		4
.L_11:
        /*0028*/ 	.byte	0x04, 0x17
        /*002a*/ 	.short	(.L_13 - .L_12)
.L_12:
        /*002c*/ 	.word	0x00000000
        /*0030*/ 	.short	0x000b
        /*0032*/ 	.short	0x0038
        /*0034*/ 	.byte	0x00, 0xf0, 0x11, 0x00


	//----- nvinfo : EIATTR_KPARAM_INFO
	.align		4
.L_13:
        /*0038*/ 	.byte	0x04, 0x17
        /*003a*/ 	.short	(.L_15 - .L_14)
.L_14:
        /*003c*/ 	.word	0x00000000
        /*0040*/ 	.short	0x000a
        /*0042*/ 	.short	0x0034
        /*0044*/ 	.byte	0x00, 0xf0, 0x11, 0x00


	//----- nvinfo : EIATTR_KPARAM_INFO
	.align		4
.L_15:
        /*0048*/ 	.byte	0x04, 0x17
        /*004a*/ 	.short	(.L_17 - .L_16)
.L_16:
        /*004c*/ 	.word	0x00000000
        /*0050*/ 	.short	0x0009
        /*0052*/ 	.short	0x0030
        /*0054*/ 	.byte	0x00, 0xf0, 0x11, 0x00


	//----- nvinfo : EIATTR_KPARAM_INFO
	.align		4
.L_17:
        /*0058*/ 	.byte	0x04, 0x17
        /*005a*/ 	.short	(.L_19 - .L_18)
.L_18:
        /*005c*/ 	.word	0x00000000
        /*0060*/ 	.short	0x0008
        /*0062*/ 	.short	0x002c
        /*0064*/ 	.byte	0x00, 0xf0, 0x11, 0x00


	//----- nvinfo : EIATTR_KPARAM_INFO
	.align		4
.L_19:
        /*0068*/ 	.byte	0x04, 0x17
        /*006a*/ 	.short	(.L_21 - .L_20)
.L_20:
        /*006c*/ 	.word	0x00000000
        /*0070*/ 	.short	0x0007
        /*0072*/ 	.short	0x0028
        /*0074*/ 	.byte	0x00, 0xf0, 0x11, 0x00


	//----- nvinfo : EIATTR_KPARAM_INFO
	.align		4
.L_21:
        /*0078*/ 	.byte	0x04, 0x17
        /*007a*/ 	.short	(.L_23 - .L_22)
.L_22:
        /*007c*/ 	.word	0x00000000
        /*0080*/ 	.short	0x0006
        /*0082*/ 	.short	0x0024
        /*0084*/ 	.byte	0x00, 0xf0, 0x11, 0x00


	//----- nvinfo : EIATTR_KPARAM_INFO
	.align		4
.L_23:
        /*0088*/ 	.byte	0x04, 0x17
        /*008a*/ 	.short	(.L_25 - .L_24)
.L_24:
        /*008c*/ 	.word	0x00000000
        /*0090*/ 	.short	0x0005
        /*0092*/ 	.short	0x0020
        /*0094*/ 	.byte	0x00, 0xf0, 0x11, 0x00


	//----- nvinfo : EIATTR_KPARAM_INFO
	.align		4
.L_25:
        /*0098*/ 	.byte	0x04, 0x17
        /*009a*/ 	.short	(.L_27 - .L_26)
.L_26:
        /*009c*/ 	.word	0x00000000
        /*00a0*/ 	.short	0x0004
        /*00a2*/ 	.short	0x001c
        /*00a4*/ 	.byte	0x00, 0xf0, 0x11, 0x00


	//----- nvinfo : EIATTR_KPARAM_INFO
	.align		4
.L_27:
        /*00a8*/ 	.byte	0x04, 0x17
        /*00aa*/ 	.short	(.L_29 - .L_28)
.L_28:
        /*00ac*/ 	.word	0x00000000
        /*00b0*/ 	.short	0x0003
        /*00b2*/ 	.short	0x0018
        /*00b4*/ 	.byte	0x00, 0xf0, 0x11, 0x00


	//----- nvinfo : EIATTR_KPARAM_INFO
	.align		4
.L_29:
        /*00b8*/ 	.byte	0x04, 0x17
        /*00ba*/ 	.short	(.L_31 - .L_30)
.L_30:
        /*00bc*/ 	.word	0x00000000
        /*00c0*/ 	.short	0x0002
        /*00c2*/ 	.short	0x0010
        /*00c4*/ 	.byte	0x00, 0xf4, 0x21, 0x00


	//----- nvinfo : EIATTR_KPARAM_INFO
	.align		4
.L_31:
        /*00c8*/ 	.byte	0x04, 0x17
        /*00ca*/ 	.short	(.L_33 - .L_32)
.L_32:
        /*00cc*/ 	.word	0x00000000
        /*00d0*/ 	.short	0x0001
        /*00d2*/ 	.short	0x0008
        /*00d4*/ 	.byte	0x00, 0xf4, 0x21, 0x00


	//----- nvinfo : EIATTR_KPARAM_INFO
	.align		4
.L_33:
        /*00d8*/ 	.byte	0x04, 0x17
        /*00da*/ 	.short	(.L_35 - .L_34)
.L_34:
        /*00dc*/ 	.word	0x00000000
        /*00e0*/ 	.short	0x0000
        /*00e2*/ 	.short	0x0000
        /*00e4*/ 	.byte	0x00, 0xf4, 0x21, 0x00


	//----- nvinfo : EIATTR_SPARSE_MMA_MASK
	.align		4
.L_35:
        /*00e8*/ 	.byte	0x03, 0x50
        /*00ea*/ 	.short	0x0000


	//----- nvinfo : EIATTR_MAXREG_COUNT
	.align		4
        /*00ec*/ 	.byte	0x03, 0x1b
        /*00ee*/ 	.short	0x00ff


	//----- nvinfo : EIATTR_NUM_BARRIERS
	.align		4
        /*00f0*/ 	.byte	0x02, 0x4c
        /*00f2*/ 	.byte	0x01
	.zero		1


	//----- nvinfo : EIATTR_MERCURY_ISA_VERSION
	.align		4
        /*00f4*/ 	.byte	0x03, 0x5f
        /*00f6*/ 	.short	0x0101


	//----- nvinfo : EIATTR_EXIT_INSTR_OFFSETS
	.align		4
        /*00f8*/ 	.byte	0x04, 0x1c
        /*00fa*/ 	.short	(.L_37 - .L_36)


	//   ....[0]....
.L_36:
        /*00fc*/ 	.word	0x00003bf0


	//   ....[1]....
        /*0100*/ 	.word	0x00003c20


	//----- nvinfo : EIATTR_REQNTID
	.align		4
.L_37:
        /*0104*/ 	.byte	0x04, 0x10
        /*0106*/ 	.short	(.L_39 - .L_38)
.L_38:
        /*0108*/ 	.word	0x00000100
        /*010c*/ 	.word	0x00000001
        /*0110*/ 	.word	0x00000001


	//----- nvinfo : EIATTR_CBANK_PARAM_SIZE
	.align		4
.L_39:
        /*0114*/ 	.byte	0x03, 0x19
        /*0116*/ 	.short	0x0050


	//----- nvinfo : EIATTR_PARAM_CBANK
	.align		4
        /*0118*/ 	.byte	0x04, 0x0a
        /*011a*/ 	.short	(.L_41 - .L_40)
	.align		4
.L_40:
        /*011c*/ 	.word	index@(.nv.constant0.matmul_kernel)
        /*0120*/ 	.short	0x0210
        /*0122*/ 	.short	0x0050


	//----- nvinfo : EIATTR_SW_WAR
	.align		4
.L_41:
        /*0124*/ 	.byte	0x04, 0x36
        /*0126*/ 	.short	(.L_43 - .L_42)
.L_42:
        /*0128*/ 	.word	0x00000008
.L_43:


//--------------------- .nv.callgraph             --------------------------
	.section	.nv.callgraph,"",@"SHT_CUDA_CALLGRAPH"
	.align	4
	.sectionentsize	8
	.align		4
        /*0000*/ 	.word	0x00000000
	.align		4
        /*0004*/ 	.word	0xffffffff
	.align		4
        /*0008*/ 	.word	0x00000000
	.align		4
        /*000c*/ 	.word	0xfffffffe
	.align		4
        /*0010*/ 	.word	0x00000000
	.align		4
        /*0014*/ 	.word	0xfffffffd
	.align		4
        /*0018*/ 	.word	0x00000000
	.align		4
        /*001c*/ 	.word	0xfffffffc


//--------------------- .text.matmul_kernel       --------------------------
	.section	.text.matmul_kernel,"ax",@progbits
	.align	128
        .global         matmul_kernel
        .type           matmul_kernel,@function
        .size           matmul_kernel,(.L_x_3 - matmul_kernel)
        .other          matmul_kernel,@"STO_CUDA_ENTRY STV_DEFAULT"
matmul_kernel:
.text.matmul_kernel:
[----:B------:R-:W-:Y:S08]  /*0000*/  LDC R1, c[0x0][0x28] ;  /* 0x00000a00ff017b82 */ /* 0x000ff00000000800 */
[----:B------:R-:W0:Y:S01]  /*0010*/  LDC.64 R8, c[0x0][0x228] ;  /* 0x00008a00ff087b82 */ /* 0x000e220000000a00 */
[----:B------:R-:W1:Y:S01]  /*0020*/  S2R R5, SR_CTAID.X ;  /* 0x0000000000057919 */ /* 0x000e620000002500 */
[----:B------:R-:W-:Y:S01]  /*0030*/  UMOV UR4, 0x400 ;  /* 0x0000040000047882 */ /* 0x000fe20000000000 */
[----:B------:R-:W-:Y:S01]  /*0040*/  ULDC.64 UR14, c[0x0][0x208] ;  /* 0x00008200000e7ab9 */ /* 0x000fe20000000a00 */
[----:B------:R-:W-:-:S02]  /*0050*/  CS2R R16, SRZ ;  /* 0x0000000000107805 */ /* 0x000fc4000001ff00 */
[----:B------:R-:W-:Y:S02]  /*0060*/  CS2R R18, SRZ ;  /* 0x0000000000127805 */ /* 0x000fe4000001ff00 */
[----:B------:R-:W-:Y:S02]  /*0070*/  CS2R R20, SRZ ;  /* 0x0000000000147805 */ /* 0x000fe4000001ff00 */
[----:B------:R-:W-:Y:S01]  /*0080*/  CS2R R22, SRZ ;  /* 0x0000000000167805 */ /* 0x000fe2000001ff00 */
[----:B------:R-:W2:Y:S01]  /*0090*/  S2UR UR12, SR_CgaCtaId ;  /* 0x00000000000c79c3 */ /* 0x000ea20000008800 */
[----:B------:R-:W-:Y:S02]  /*00a0*/  CS2R R28, SRZ ;  /* 0x00000000001c7805 */ /* 0x000fe4000001ff00 */
[----:B------:R-:W-:Y:S02]  /*00b0*/  CS2R R30, SRZ ;  /* 0x00000000001e7805 */ /* 0x000fe4000001ff00 */
[----:B------:R-:W-:-:S02]  /*00c0*/  CS2R R56, SRZ ;  /* 0x0000000000387805 */ /* 0x000fc4000001ff00 */
[----:B------:R-:W-:Y:S01]  /*00d0*/  CS2R R58, SRZ ;  /* 0x00000000003a7805 */ /* 0x000fe2000001ff00 */
[----:B0-----:R-:W-:-:S05]  /*00e0*/  VIADD R0, R9, 0xf ;  /* 0x0000000f09007836 */ /* 0x001fca0000000000 */
[----:B------:R-:W-:Y:S01]  /*00f0*/  SHF.R.S32.HI R3, RZ, 0x1f, R0 ;  /* 0x0000001fff037819 */ /* 0x000fe20000011400 */
[----:B--2---:R-:W-:-:S03]  /*0100*/  ULEA UR12, UR12, UR4, 0x18 ;  /* 0x000000040c0c7291 */ /* 0x004fc6000f8ec03f */
[----:B------:R-:W-:Y:S02]  /*0110*/  LEA.HI R3, R3, R0, RZ, 0x4 ;  /* 0x0000000003037211 */ /* 0x000fe400078f20ff */
[----:B-1----:R-:W-:Y:S02]  /*0120*/  IABS R10, R5 ;  /* 0x00000005000a7213 */ /* 0x002fe40000000000 */
[----:B------:R-:W-:-:S05]  /*0130*/  SHF.R.S32.HI R3, RZ, 0x4, R3 ;  /* 0x00000004ff037819 */ /* 0x000fca0000011403 */
[----:B------:R-:W-:-:S05]  /*0140*/  IMAD.SHL.U32 R4, R3, 0x8, RZ ;  /* 0x0000000803047824 */ /* 0x000fca00078e00ff */
[-C--:B------:R-:W-:Y:S02]  /*0150*/  IABS R7, R4.reuse ;  /* 0x0000000400077213 */ /* 0x080fe40000000000 */
[----:B------:R-:W-:Y:S02]  /*0160*/  IABS R12, R4 ;  /* 0x00000004000c7213 */ /* 0x000fe40000000000 */
[----:B------:R-:W0:Y:S08]  /*0170*/  I2F.RP R0, R7 ;  /* 0x0000000700007306 */ /* 0x000e300000209400 */
[----:B0-----:R-:W0:Y:S02]  /*0180*/  MUFU.RCP R0, R0 ;  /* 0x0000000000007308 */ /* 0x001e240000001000 */
[----:B0-----:R-:W-:-:S02]  /*0190*/  VIADD R2, R0, 0xffffffe ;  /* 0x0ffffffe00027836 */ /* 0x001fc40000000000 */
[----:B------:R-:W-:-:S04]  /*01a0*/  IMAD.MOV R0, RZ, RZ, -R12 ;  /* 0x000000ffff007224 */ /* 0x000fc800078e0a0c */
[----:B------:R0:W1:Y:S01]  /*01b0*/  F2I.FTZ.U32.TRUNC.NTZ R3, R2 ;  /* 0x0000000200037305 */ /* 0x000062000021f000 */
[----:B------:R-:W2:Y:S01]  /*01c0*/  LDC R12, c[0x0][0x230] ;  /* 0x00008c00ff0c7b82 */ /* 0x000ea20000000800 */
[----:B0-----:R-:W-:Y:S02]  /*01d0*/  IMAD.MOV.U32 R2, RZ, RZ, RZ ;  /* 0x000000ffff027224 */ /* 0x001fe400078e00ff */
[----:B-1----:R-:W-:-:S04]  /*01e0*/  IMAD.MOV R6, RZ, RZ, -R3 ;  /* 0x000000ffff067224 */ /* 0x002fc800078e0a03 */
[----:B------:R-:W-:Y:S02]  /*01f0*/  IMAD R11, R6, R7, RZ ;  /* 0x00000007060b7224 */ /* 0x000fe400078e02ff */
[----:B------:R-:W-:Y:S02]  /*0200*/  IMAD.MOV.U32 R6, RZ, RZ, R10 ;  /* 0x000000ffff067224 */ /* 0x000fe400078e000a */
[----:B------:R-:W-:-:S04]  /*0210*/  IMAD.HI.U32 R3, R3, R11, R2 ;  /* 0x0000000b03037227 */ /* 0x000fc800078e0002 */
[----:B--2---:R-:W-:Y:S02]  /*0220*/  VIADD R12, R12, 0x1f ;  /* 0x0000001f0c0c7836 */ /* 0x004fe40000000000 */
[----:B------:R-:W-:-:S04]  /*0230*/  IMAD.HI.U32 R3, R3, R6, RZ ;  /* 0x0000000603037227 */ /* 0x000fc800078e00ff */
[----:B------:R-:W-:-:S05]  /*0240*/  IMAD R0, R3, R0, R6 ;  /* 0x0000000003007224 */ /* 0x000fca00078e0206 */
[----:B------:R-:W-:-:S13]  /*0250*/  ISETP.GT.U32.AND P1, PT, R7, R0, PT ;  /* 0x000000000700720c */ /* 0x000fda0003f24070 */
[----:B------:R-:W-:Y:S02]  /*0260*/  @!P1 IMAD.IADD R0, R0, 0x1, -R7 ;  /* 0x0000000100009824 */ /* 0x000fe400078e0a07 */
[----:B------:R-:W-:Y:S01]  /*0270*/  @!P1 VIADD R3, R3, 0x1 ;  /* 0x0000000103039836 */ /* 0x000fe20000000000 */
[----:B------:R-:W-:Y:S02]  /*0280*/  ISETP.NE.AND P1, PT, R4, RZ, PT ;  /* 0x000000ff0400720c */ /* 0x000fe40003f25270 */
[----:B------:R-:W-:Y:S02]  /*0290*/  ISETP.GE.U32.AND P0, PT, R0, R7, PT ;  /* 0x000000070000720c */ /* 0x000fe40003f06070 */
[----:B------:R-:W-:-:S04]  /*02a0*/  LOP3.LUT R0, R5, R4, RZ, 0x3c, !PT ;  /* 0x0000000405007212 */ /* 0x000fc800078e3cff */
[----:B------:R-:W-:Y:S01]  /*02b0*/  ISETP.GE.AND P2, PT, R0, RZ, PT ;  /* 0x000000ff0000720c */ /* 0x000fe20003f46270 */
[----:B------:R-:W-:-:S06]  /*02c0*/  VIADD R0, R8, 0x1ff ;  /* 0x000001ff08007836 */ /* 0x000fcc0000000000 */
[----:B------:R-:W-:-:S04]  /*02d0*/  @P0 VIADD R3, R3, 0x1 ;  /* 0x0000000103030836 */ /* 0x000fc80000000000 */
[----:B------:R-:W-:Y:S01]  /*02e0*/  IMAD.MOV.U32 R2, RZ, RZ, R3 ;  /* 0x000000ffff027224 */ /* 0x000fe200078e0003 */
[----:B------:R-:W-:-:S03]  /*02f0*/  SHF.R.S32.HI R3, RZ, 0x1f, R0 ;  /* 0x0000001fff037819 */ /* 0x000fc60000011400 */
[----:B------:R-:W-:Y:S01]  /*0300*/  @!P2 IMAD.MOV R2, RZ, RZ, -R2 ;  /* 0x000000ffff02a224 */ /* 0x000fe200078e0a02 */
[----:B------:R-:W-:Y:S02]  /*0310*/  @!P1 LOP3.LUT R2, RZ, R4, RZ, 0x33, !PT ;  /* 0x00000004ff029212 */ /* 0x000fe400078e33ff */
[----:B------:R-:W-:-:S03]  /*0320*/  LEA.HI R3, R3, R0, RZ, 0x9 ;  /* 0x0000000003037211 */ /* 0x000fc600078f48ff */
[----:B------:R-:W-:Y:S02]  /*0330*/  IMAD.SHL.U32 R6, R2, 0x8, RZ ;  /* 0x0000000802067824 */ /* 0x000fe400078e00ff */
[----:B------:R-:W-:-:S03]  /*0340*/  IMAD.MOV R2, RZ, RZ, -R2 ;  /* 0x000000ffff027224 */ /* 0x000fc600078e0a02 */
[----:B------:R-:W-:Y:S01]  /*0350*/  LEA.HI.SX32 R3, R3, -R6, 0x17 ;  /* 0x8000000603037211 */ /* 0x000fe200078fbaff */
[----:B------:R-:W-:-:S03]  /*0360*/  IMAD R10, R4, R2, R5 ;  /* 0x00000002040a7224 */ /* 0x000fc600078e0205 */
[----:B------:R-:W-:-:S04]  /*0370*/  VIMNMX R13, R3, 0x8, PT ;  /* 0x00000008030d7848 */ /* 0x000fc80003fe0100 */
[-C--:B------:R-:W-:Y:S02]  /*0380*/  IABS R7, R13.reuse ;  /* 0x0000000d00077213 */ /* 0x080fe40000000000 */
[----:B------:R-:W-:Y:S02]  /*0390*/  IABS R4, R13 ;  /* 0x0000000d00047213 */ /* 0x000fe40000000000 */
[----:B------:R-:W0:Y:S08]  /*03a0*/  I2F.RP R0, R7 ;  /* 0x0000000700007306 */ /* 0x000e300000209400 */
[----:B0-----:R-:W0:Y:S02]  /*03b0*/  MUFU.RCP R0, R0 ;  /* 0x0000000000007308 */ /* 0x001e240000001000 */
[----:B0-----:R-:W-:-:S02]  /*03c0*/  VIADD R3, R0, 0xffffffe ;  /* 0x0ffffffe00037836 */ /* 0x001fc40000000000 */
[----:B------:R-:W-:-:S04]  /*03d0*/  IMAD.MOV R0, RZ, RZ, -R4 ;  /* 0x000000ffff007224 */ /* 0x000fc800078e0a04 */
[----:B------:R-:W0:Y:S02]  /*03e0*/  F2I.FTZ.U32.TRUNC.NTZ R3, R3 ;  /* 0x0000000300037305 */ /* 0x000e24000021f000 */
[----:B0-----:R-:W-:-:S04]  /*03f0*/  IMAD.MOV R11, RZ, RZ, -R3 ;  /* 0x000000ffff0b7224 */ /* 0x001fc800078e0a03 */
[----:B------:R-:W-:Y:S01]  /*0400*/  IMAD.MOV.U32 R2, RZ, RZ, R11 ;  /* 0x000000ffff027224 */ /* 0x000fe200078e000b */
[----:B------:R-:W-:-:S03]  /*0410*/  IABS R11, R10 ;  /* 0x0000000a000b7213 */ /* 0x000fc60000000000 */
[----:B------:R-:W-:Y:S02]  /*0420*/  IMAD R5, R2, R7, RZ ;  /* 0x0000000702057224 */ /* 0x000fe400078e02ff */
[----:B------:R-:W-:-:S04]  /*0430*/  IMAD.MOV.U32 R2, RZ, RZ, RZ ;  /* 0x000000ffff027224 */ /* 0x000fc800078e00ff */
[----:B------:R-:W-:-:S06]  /*0440*/  IMAD.HI.U32 R2, R3, R5, R2 ;  /* 0x0000000503027227 */ /* 0x000fcc00078e0002 */
        /* <DEDUP_REMOVED lines=8> */
[----:B------:R-:W-:Y:S02]  /*04d0*/  ISETP.GE.AND P2, PT, R0, RZ, PT ;  /* 0x000000ff0000720c */ /* 0x000fe40003f46270 */
[----:B------:R-:W0:Y:S05]  /*04e0*/  S2R R0, SR_TID.X ;  /* 0x0000000000007919 */ /* 0x000e2a0000002100 */
[----:B------:R-:W-:Y:S01]  /*04f0*/  @P0 VIADD R2, R2, 0x1 ;  /* 0x0000000102020836 */ /* 0x000fe20000000000 */
[----:B------:R-:W-:-:S03]  /*0500*/  ISETP.GE.AND P0, PT, R12, 0x20, PT ;  /* 0x000000200c00780c */ /* 0x000fc60003f06270 */
[----:B------:R-:W-:-:S04]  /*0510*/  IMAD.MOV.U32 R4, RZ, RZ, R2 ;  /* 0x000000ffff047224 */ /* 0x000fc800078e0002 */
[----:B------:R-:W-:Y:S01]  /*0520*/  @!P2 IMAD.MOV R4, RZ, RZ, -R4 ;  /* 0x000000ffff04a224 */ /* 0x000fe200078e0a04 */
[----:B------:R-:W-:-:S05]  /*0530*/  @!P1 LOP3.LUT R4, RZ, R13, RZ, 0x33, !PT ;  /* 0x0000000dff049212 */ /* 0x000fca00078e33ff */
[----:B------:R-:W-:Y:S02]  /*0540*/  IMAD.MOV R2, RZ, RZ, -R4 ;  /* 0x000000ffff027224 */ /* 0x000fe400078e0a04 */
[----:B------:R-:W-:Y:S02]  /*0550*/  IMAD.SHL.U32 R4, R4, 0x10, RZ ;  /* 0x0000001004047824 */ /* 0x000fe400078e00ff */
[----:B------:R-:W-:-:S04]  /*0560*/  IMAD R2, R13, R2, R10 ;  /* 0x000000020d027224 */ /* 0x000fc800078e020a */
[----:B------:R-:W-:Y:S01]  /*0570*/  IMAD.IADD R3, R6, 0x1, R2 ;  /* 0x0000000106037824 */ /* 0x000fe200078e0202 */
[C---:B0-----:R-:W-:Y:S02]  /*0580*/  LOP3.LUT R2, R0.reuse, 0xff, RZ, 0xc0, !PT ;  /* 0x000000ff00027812 */ /* 0x041fe400078ec0ff */
[----:B------:R-:W-:-:S03]  /*0590*/  LOP3.LUT R13, R0, 0xe0, RZ, 0xc0, !PT ;  /* 0x000000e0000d7812 */ /* 0x000fc600078ec0ff */
[----:B------:R-:W-:-:S04]  /*05a0*/  IMAD R3, R3, 0x200, R2 ;  /* 0x0000020003037824 */ /* 0x000fc800078e0202 */
[----:B------:R-:W-:Y:S01]  /*05b0*/  VIADD R5, R3, 0x100 ;  /* 0x0000010003057836 */ /* 0x000fe20000000000 */
[----:B------:R-:W-:Y:S06]  /*05c0*/  @!P0 BRA `(.L_x_0) ;  /* 0x0000002800888947 */ /* 0x000fec0003800000 */
[----:B------:R-:W-:Y:S01]  /*05d0*/  IABS R18, R9 ;  /* 0x0000000900127213 */ /* 0x000fe20000000000 */
[----:B------:R-:W0:Y:S01]  /*05e0*/  LDC R79, c[0x0][0x238] ;  /* 0x00008e00ff4f7b82 */ /* 0x000e220000000800 */
[----:B------:R-:W-:Y:S01]  /*05f0*/  IABS R20, R8 ;  /* 0x0000000800147213 */ /* 0x000fe20000000000 */
[----:B------:R-:W-:Y:S01]  /*0600*/  ULDC.64 UR4, c[0x0][0x218] ;  /* 0x0000860000047ab9 */ /* 0x000fe20000000a00 */
[----:B------:R-:W1:Y:S01]  /*0610*/  I2F.RP R14, R18 ;  /* 0x00000012000e7306 */ /* 0x000e620000209400 */
[----:B------:R-:W-:Y:S01]  /*0620*/  LEA.HI R22, R13, R4, RZ, 0x1b ;  /* 0x000000040d167211 */ /* 0x000fe200078fd8ff */
[----:B------:R-:W-:Y:S01]  /*0630*/  ULDC UR9, c[0x0][0x234] ;  /* 0x00008d0000097ab9 */ /* 0x000fe20000000800 */
[----:B------:R-:W-:Y:S01]  /*0640*/  IABS R21, R3 ;  /* 0x0000000300157213 */ /* 0x000fe20000000000 */
[----:B------:R-:W-:Y:S01]  /*0650*/  ULDC.64 UR16, c[0x0][0x210] ;  /* 0x0000840000107ab9 */ /* 0x000fe20000000a00 */
[C---:B------:R-:W-:Y:S01]  /*0660*/  ISETP.GE.AND P0, PT, R22.reuse, RZ, PT ;  /* 0x000000ff1600720c */ /* 0x040fe20003f06270 */
[----:B------:R-:W-:Y:S01]  /*0670*/  VIADD R13, R22, 0x8 ;  /* 0x00000008160d7836 */ /* 0x000fe20000000000 */
[----:B------:R-:W-:Y:S01]  /*0680*/  ULDC UR8, c[0x0][0x240] ;  /* 0x0000900000087ab9 */ /* 0x000fe20000000800 */
[----:B------:R-:W2:Y:S01]  /*0690*/  I2F.RP R15, R20 ;  /* 0x00000014000f7306 */ /* 0x000ea20000209400 */
[----:B------:R-:W-:Y:S01]  /*06a0*/  ULDC UR10, c[0x0][0x230] ;  /* 0x00008c00000a7ab9 */ /* 0x000fe20000000800 */
[----:B------:R-:W-:-:S02]  /*06b0*/  CS2R R48, SRZ ;  /* 0x0000000000307805 */ /* 0x000fc4000001ff00 */
[----:B------:R-:W-:Y:S02]  /*06c0*/  CS2R R50, SRZ ;  /* 0x0000000000327805 */ /* 0x000fe4000001ff00 */
[----:B------:R-:W-:Y:S02]  /*06d0*/  CS2R R52, SRZ ;  /* 0x0000000000347805 */ /* 0x000fe4000001ff00 */
[----:B------:R-:W-:Y:S02]  /*06e0*/  CS2R R54, SRZ ;  /* 0x0000000000367805 */ /* 0x000fe4000001ff00 */
[----:B------:R-:W-:Y:S02]  /*06f0*/  CS2R R40, SRZ ;  /* 0x0000000000287805 */ /* 0x000fe4000001ff00 */
[----:B------:R-:W-:Y:S01]  /*0700*/  CS2R R42, SRZ ;  /* 0x00000000002a7805 */ /* 0x000fe2000001ff00 */
[----:B-1----:R-:W1:Y:S01]  /*0710*/  MUFU.RCP R14, R14 ;  /* 0x0000000e000e7308 */ /* 0x002e620000001000 */
[----:B------:R-:W-:-:S02]  /*0720*/  CS2R R44, SRZ ;  /* 0x00000000002c7805 */ /* 0x000fc4000001ff00 */
[----:B------:R-:W-:Y:S02]  /*0730*/  CS2R R46, SRZ ;  /* 0x00000000002e7805 */ /* 0x000fe4000001ff00 */
[----:B------:R-:W-:Y:S02]  /*0740*/  CS2R R32, SRZ ;  /* 0x0000000000207805 */ /* 0x000fe4000001ff00 */
[----:B------:R-:W-:Y:S01]  /*0750*/  CS2R R34, SRZ ;  /* 0x0000000000227805 */ /* 0x000fe2000001ff00 */
[C---:B0-----:R-:W-:Y:S01]  /*0760*/  IMAD R151, R79.reuse, 0x1f, RZ ;  /* 0x0000001f4f977824 */ /* 0x041fe200078e02ff */
[----:B------:R-:W-:Y:S01]  /*0770*/  CS2R R36, SRZ ;  /* 0x0000000000247805 */ /* 0x000fe2000001ff00 */
[C---:B------:R-:W-:Y:S01]  /*0780*/  IMAD R155, R79.reuse, 0x1e, RZ ;  /* 0x0000001e4f9b7824 */ /* 0x040fe200078e02ff */
[----:B--2---:R-:W0:Y:S01]  /*0790*/  MUFU.RCP R15, R15 ;  /* 0x0000000f000f7308 */ /* 0x004e220000001000 */
[C---:B------:R-:W-:Y:S01]  /*07a0*/  IMAD R159, R79.reuse, 0x1d, RZ ;  /* 0x0000001d4f9f7824 */ /* 0x040fe200078e02ff */
[----:B------:R-:W-:Y:S01]  /*07b0*/  CS2R R38, SRZ ;  /* 0x0000000000267805 */ /* 0x000fe2000001ff00 */
[C---:B------:R-:W-:Y:S01]  /*07c0*/  IMAD R163, R79.reuse, 0x1c, RZ ;  /* 0x0000001c4fa37824 */ /* 0x040fe200078e02ff */
[----:B------:R-:W-:Y:S01]  /*07d0*/  CS2R R24, SRZ ;  /* 0x0000000000187805 */ /* 0x000fe2000001ff00 */
[C---:B------:R-:W-:Y:S01]  /*07e0*/  IMAD R167, R79.reuse, 0x1b, RZ ;  /* 0x0000001b4fa77824 */ /* 0x040fe200078e02ff */
[----:B------:R-:W-:Y:S01]  /*07f0*/  CS2R R26, SRZ ;  /* 0x00000000001a7805 */ /* 0x000fe2000001ff00 */
[C---:B------:R-:W-:Y:S01]  /*0800*/  IMAD R171, R79.reuse, 0x1a, RZ ;  /* 0x0000001a4fab7824 */ /* 0x040fe200078e02ff */
[----:B------:R-:W-:Y:S01]  /*0810*/  CS2R R28, SRZ ;  /* 0x00000000001c7805 */ /* 0x000fe2000001ff00 */
[----:B-1----:R-:W-:Y:S01]  /*0820*/  VIADD R6, R14, 0xffffffe ;  /* 0x0ffffffe0e067836 */ /* 0x002fe20000000000 */
[----:B------:R-:W-:Y:S01]  /*0830*/  IABS R14, R13 ;  /* 0x0000000d000e7213 */ /* 0x000fe20000000000 */
[C---:B------:R-:W-:Y:S01]  /*0840*/  IMAD R175, R79.reuse, 0x19, RZ ;  /* 0x000000194faf7824 */ /* 0x040fe200078e02ff */
[----:B------:R-:W-:Y:S01]  /*0850*/  CS2R R30, SRZ ;  /* 0x00000000001e7805 */ /* 0x000fe2000001ff00 */
[----:B------:R1:W2:Y:S01]  /*0860*/  F2I.FTZ.U32.TRUNC.NTZ R7, R6 ;  /* 0x0000000600077305 */ /* 0x0002a2000021f000 */
[C---:B------:R-:W-:Y:S01]  /*0870*/  IMAD R179, R79.reuse, 0x18, RZ ;  /* 0x000000184fb37824 */ /* 0x040fe200078e02ff */
[----:B------:R-:W-:Y:S01]  /*0880*/  UMOV UR6, 0xfffffffe ;  /* 0xfffffffe00067882 */ /* 0x000fe20000000000 */
[----:B------:R-:W-:Y:S01]  /*0890*/  IMAD R183, R79, 0x17, RZ ;  /* 0x000000174fb77824 */ /* 0x000fe200078e02ff */
[----:B------:R-:W-:Y:S01]  /*08a0*/  UMOV UR7, 0x7fffffdf ;  /* 0x7fffffdf00077882 */ /* 0x000fe20000000000 */
[----:B0-----:R-:W-:Y:S01]  /*08b0*/  VIADD R10, R15, 0xffffffe ;  /* 0x0ffffffe0f0a7836 */ /* 0x001fe20000000000 */
[----:B------:R-:W-:Y:S01]  /*08c0*/  UMOV UR11, 0x80000020 ;  /* 0x80000020000b7882 */ /* 0x000fe20000000000 */
[----:B------:R-:W-:-:S02]  /*08d0*/  IMAD R187, R79, 0x16, RZ ;  /* 0x000000164fbb7824 */ /* 0x000fc400078e02ff */
[----:B------:R0:W3:Y:S01]  /*08e0*/  F2I.FTZ.U32.TRUNC.NTZ R11, R10 ;  /* 0x0000000a000b7305 */ /* 0x0000e2000021f000 */
[----:B-1----:R-:W-:Y:S02]  /*08f0*/  IMAD.MOV.U32 R6, RZ, RZ, RZ ;  /* 0x000000ffff067224 */ /* 0x002fe400078e00ff */
[C---:B------:R-:W-:Y:S02]  /*0900*/  IMAD R191, R79.reuse, 0x15, RZ ;  /* 0x000000154fbf7824 */ /* 0x040fe400078e02ff */
[----:B------:R-:W-:Y:S02]  /*0910*/  IMAD R195, R79, 0x14, RZ ;  /* 0x000000144fc37824 */ /* 0x000fe400078e02ff */
[----:B--2---:R-:W-:Y:S02]  /*0920*/  IMAD.MOV R17, RZ, RZ, -R7 ;  /* 0x000000ffff117224 */ /* 0x004fe400078e0a07 */
[----:B0-----:R-:W-:Y:S02]  /*0930*/  IMAD.MOV.U32 R10, RZ, RZ, RZ ;  /* 0x000000ffff0a7224 */ /* 0x001fe400078e00ff */
[----:B------:R-:W-:-:S02]  /*0940*/  IMAD R15, R17, R18, RZ ;  /* 0x00000012110f7224 */ /* 0x000fc400078e02ff */
[----:B------:R-:W-:Y:S02]  /*0950*/  IMAD R199, R79, 0x13, RZ ;  /* 0x000000134fc77824 */ /* 0x000fe400078e02ff */
[----:B---3--:R-:W-:Y:S02]  /*0960*/  IMAD.MOV R19, RZ, RZ, -R11 ;  /* 0x000000ffff137224 */ /* 0x008fe400078e0a0b */
[----:B------:R-:W-:-:S04]  /*0970*/  IMAD.HI.U32 R6, R7, R15, R6 ;  /* 0x0000000f07067227 */ /* 0x000fc800078e0006 */
[----:B------:R-:W-:Y:S01]  /*0980*/  IMAD R17, R19, R20, RZ ;  /* 0x0000001413117224 */ /* 0x000fe200078e02ff */
[----:B------:R-:W-:Y:S01]  /*0990*/  IABS R19, R5 ;  /* 0x0000000500137213 */ /* 0x000fe20000000000 */
[----:B------:R-:W-:Y:S02]  /*09a0*/  IMAD.MOV.U32 R15, RZ, RZ, R14 ;  /* 0x000000ffff0f7224 */ /* 0x000fe400078e000e */
[----:B------:R-:W-:Y:S01]  /*09b0*/  IMAD.HI.U32 R10, R11, R17, R10 ;  /* 0x000000110b0a7227 */ /* 0x000fe200078e000a */
[----:B------:R-:W-:-:S03]  /*09c0*/  IABS R17, R22 ;  /* 0x0000001600117213 */ /* 0x000fc60000000000 */
[----:B------:R-:W-:-:S04]  /*09d0*/  IMAD.HI.U32 R7, R6, R15, RZ ;  /* 0x0000000f06077227 */ /* 0x000fc800078e00ff */
[----:B------:R-:W-:-:S04]  /*09e0*/  IMAD.HI.U32 R11, R10, R19, RZ ;  /* 0x000000130a0b7227 */ /* 0x000fc800078e00ff */
[----:B------:R-:W-:-:S04]  /*09f0*/  IMAD.HI.U32 R10, R10, R21, RZ ;  /* 0x000000150a0a7227 */ /* 0x000fc800078e00ff */
[----:B------:R-:W-:Y:S02]  /*0a00*/  IMAD.MOV R7, RZ, RZ, -R7 ;  /* 0x000000ffff077224 */ /* 0x000fe400078e0a07 */
[----:B------:R-:W-:Y:S02]  /*0a10*/  IMAD.MOV R14, RZ, RZ, -R11 ;  /* 0x000000ffff0e7224 */ /* 0x000fe400078e0a0b */
[----:B------:R-:W-:Y:S02]  /*0a20*/  IMAD.MOV R16, RZ, RZ, -R10 ;  /* 0x000000ffff107224 */ /* 0x000fe400078e0a0a */
[----:B------:R-:W-:Y:S01]  /*0a30*/  IMAD R10, R18, R7, R15 ;  /* 0x00000007120a7224 */ /* 0x000fe200078e020f */
[----:B------:R-:W-:Y:S01]  /*0a40*/  SHF.R.S32.HI R7, RZ, 0x1f, R12 ;  /* 0x0000001fff077819 */ /* 0x000fe2000001140c */
[C---:B------:R-:W-:Y:S02]  /*0a50*/  IMAD R14, R20.reuse, R14, R19 ;  /* 0x0000000e140e7224 */ /* 0x040fe400078e0213 */
[----:B------:R-:W-:Y:S01]  /*0a60*/  IMAD R15, R20, R16, R21 ;  /* 0x00000010140f7224 */ /* 0x000fe200078e0215 */
[----:B------:R-:W-:Y:S01]  /*0a70*/  ISETP.GT.U32.AND P1, PT, R18, R10, PT ;  /* 0x0000000a1200720c */ /* 0x000fe20003f24070 */
[----:B------:R-:W-:Y:S01]  /*0a80*/  IMAD.HI.U32 R6, R6, R17, RZ ;  /* 0x0000001106067227 */ /* 0x000fe200078e00ff */
[C---:B------:R-:W-:Y:S01]  /*0a90*/  ISETP.GT.U32.AND P3, PT, R20.reuse, R14, PT ;  /* 0x0000000e1400720c */ /* 0x040fe20003f64070 */
[----:B------:R-:W0:Y:S01]  /*0aa0*/  LDC R19, c[0x0][0x23c] ;  /* 0x00008f00ff137b82 */ /* 0x000e220000000800 */
[----:B------:R-:W-:Y:S01]  /*0ab0*/  ISETP.GT.U32.AND P4, PT, R20, R15, PT ;  /* 0x0000000f1400720c */ /* 0x000fe20003f84070 */
[----:B------:R-:W-:Y:S01]  /*0ac0*/  IMAD.MOV R6, RZ, RZ, -R6 ;  /* 0x000000ffff067224 */ /* 0x000fe200078e0a06 */
[----:B------:R-:W-:Y:S01]  /*0ad0*/  LEA.HI R12, R7, R12, RZ, 0x5 ;  /* 0x0000000c070c7211 */ /* 0x000fe200078f28ff */
[----:B------:R-:W-:Y:S01]  /*0ae0*/  IMAD.SHL.U32 R7, R0, 0x2, RZ ;  /* 0x0000000200077824 */ /* 0x000fe200078e00ff */
[----:B------:R-:W-:Y:S01]  /*0af0*/  SHF.R.U32.HI R16, RZ, 0x5, R0 ;  /* 0x00000005ff107819 */ /* 0x000fe20000011600 */
[----:B------:R-:W-:Y:S01]  /*0b00*/  IMAD R11, R18, R6, R17 ;  /* 0x00000006120b7224 */ /* 0x000fe200078e0211 */
[----:B------:R-:W-:Y:S01]  /*0b10*/  LOP3.LUT R6, R0, 0xc0, RZ, 0xc0, !PT ;  /* 0x000000c000067812 */ /* 0x000fe200078ec0ff */
[----:B------:R-:W-:Y:S01]  /*0b20*/  IMAD R203, R79, 0x12, RZ ;  /* 0x000000124fcb7824 */ /* 0x000fe200078e02ff */
[----:B------:R-:W-:Y:S01]  /*0b30*/  R2UR UR13, R16 ;  /* 0x00000000100d72ca */ /* 0x000fe200000e0000 */
[----:B------:R-:W-:Y:S01]  /*0b40*/  @!P1 IMAD.IADD R10, R10, 0x1, -R18 ;  /* 0x000000010a0a9824 */ /* 0x000fe200078e0a12 */
[----:B------:R-:W-:Y:S01]  /*0b50*/  ISETP.GT.U32.AND P2, PT, R18, R11, PT ;  /* 0x0000000b1200720c */ /* 0x000fe20003f44070 */
[--C-:B------:R-:W-:Y:S01]  /*0b60*/  @!P3 IMAD.IADD R14, R14, 0x1, -R20.reuse ;  /* 0x000000010e0eb824 */ /* 0x100fe200078e0a14 */
[----:B------:R-:W-:Y:S01]  /*0b70*/  ISETP.GE.AND P1, PT, R13, RZ, PT ;  /* 0x000000ff0d00720c */ /* 0x000fe20003f26270 */
[----:B------:R-:W-:Y:S01]  /*0b80*/  @!P4 IMAD.IADD R15, R15, 0x1, -R20 ;  /* 0x000000010f0fc824 */ /* 0x000fe200078e0a14 */
[----:B------:R-:W-:Y:S01]  /*0b90*/  LOP3.LUT R13, RZ, R8, RZ, 0x33, !PT ;  /* 0x00000008ff0d7212 */ /* 0x000fe200078e33ff */
[----:B------:R-:W-:Y:S01]  /*0ba0*/  IMAD.SHL.U32 R16, R2, 0x2, RZ ;  /* 0x0000000202107824 */ /* 0x000fe200078e00ff */
[C---:B------:R-:W-:Y:S01]  /*0bb0*/  ISETP.GT.U32.AND P4, PT, R20.reuse, R14, PT ;  /* 0x0000000e1400720c */ /* 0x040fe20003f84070 */
[C---:B------:R-:W-:Y:S01]  /*0bc0*/  IMAD R143, R79.reuse, 0x11, RZ ;  /* 0x000000114f8f7824 */ /* 0x040fe200078e02ff */
[----:B------:R-:W-:Y:S01]  /*0bd0*/  ISETP.GT.U32.AND P5, PT, R20, R15, PT ;  /* 0x0000000f1400720c */ /* 0x000fe20003fa4070 */
[----:B------:R-:W-:Y:S01]  /*0be0*/  IMAD.SHL.U32 R139, R79, 0x10, RZ ;  /* 0x000000104f8b7824 */ /* 0x000fe200078e00ff */
[----:B------:R-:W-:Y:S01]  /*0bf0*/  LOP3.LUT R7, R7, 0x7e, RZ, 0xc0, !PT ;  /* 0x0000007e07077812 */ /* 0x000fe200078ec0ff */
[----:B------:R-:W-:Y:S01]  /*0c00*/  IMAD R135, R79, 0xf, RZ ;  /* 0x0000000f4f877824 */ /* 0x000fe200078e02ff */
[----:B------:R-:W-:Y:S01]  /*0c10*/  SHF.R.U32.HI R17, RZ, 0x2, R6 ;  /* 0x00000002ff117819 */ /* 0x000fe20000011606 */
[----:B------:R-:W-:Y:S01]  /*0c20*/  @!P2 IMAD.IADD R11, R11, 0x1, -R18 ;  /* 0x000000010b0ba824 */ /* 0x000fe200078e0a12 */
[----:B------:R-:W-:Y:S01]  /*0c30*/  ISETP.GT.U32.AND P2, PT, R18, R10, PT ;  /* 0x0000000a1200720c */ /* 0x000fe20003f44070 */
[----:B------:R-:W-:Y:S01]  /*0c40*/  IMAD R6, R6, 0x40, R7 ;  /* 0x0000004006067824 */ /* 0x000fe200078e0207 */
[----:B------:R-:W-:Y:S01]  /*0c50*/  LOP3.LUT R7, R16, R17, RZ, 0x3c, !PT ;  /* 0x0000001110077212 */ /* 0x000fe200078e3cff */
[----:B------:R-:W-:Y:S01]  /*0c60*/  IMAD R131, R79, 0xe, RZ ;  /* 0x0000000e4f837824 */ /* 0x000fe200078e02ff */
[----:B------:R-:W-:Y:S01]  /*0c70*/  ISETP.GT.U32.AND P3, PT, R18, R11, PT ;  /* 0x0000000b1200720c */ /* 0x000fe20003f64070 */
[--C-:B------:R-:W-:Y:S01]  /*0c80*/  @!P4 IMAD.IADD R14, R14, 0x1, -R20.reuse ;  /* 0x000000010e0ec824 */ /* 0x100fe200078e0a14 */
[----:B------:R-:W-:Y:S01]  /*0c90*/  ISETP.GE.AND P4, PT, R5, RZ, PT ;  /* 0x000000ff0500720c */ /* 0x000fe20003f86270 */
[----:B------:R-:W-:Y:S01]  /*0ca0*/  @!P5 IMAD.IADD R15, R15, 0x1, -R20 ;  /* 0x000000010f0fd824 */ /* 0x000fe200078e0a14 */
[----:B------:R-:W-:Y:S01]  /*0cb0*/  ISETP.GE.AND P5, PT, R3, RZ, PT ;  /* 0x000000ff0300720c */ /* 0x000fe20003fa6270 */
[C---:B------:R-:W-:Y:S01]  /*0cc0*/  IMAD R127, R79.reuse, 0xd, RZ ;  /* 0x0000000d4f7f7824 */ /* 0x040fe200078e02ff */
[----:B------:R-:W-:Y:S01]  /*0cd0*/  LOP3.LUT R16, R6, 0x40, RZ, 0x3c, !PT ;  /* 0x0000004006107812 */ /* 0x000fe200078e3cff */
[----:B------:R-:W-:-:S02]  /*0ce0*/  IMAD R123, R79, 0xc, RZ ;  /* 0x0000000c4f7b7824 */ /* 0x000fc400078e02ff */
[--C-:B------:R-:W-:Y:S01]  /*0cf0*/  @!P2 IMAD.IADD R10, R10, 0x1, -R18.reuse ;  /* 0x000000010a0aa824 */ /* 0x100fe200078e0a12 */
[----:B------:R-:W-:Y:S01]  /*0d00*/  ISETP.NE.AND P2, PT, R9, RZ, PT ;  /* 0x000000ff0900720c */ /* 0x000fe20003f45270 */
[----:B------:R-:W-:Y:S01]  /*0d10*/  IMAD R119, R79, 0xb, RZ ;  /* 0x0000000b4f777824 */ /* 0x000fe200078e02ff */
[----:B------:R-:W-:Y:S01]  /*0d20*/  LOP3.LUT R9, RZ, R9, RZ, 0x33, !PT ;  /* 0x00000009ff097212 */ /* 0x000fe200078e33ff */
[----:B------:R-:W-:Y:S01]  /*0d30*/  @!P3 IMAD.IADD R11, R11, 0x1, -R18 ;  /* 0x000000010b0bb824 */ /* 0x000fe200078e0a12 */
[----:B------:R-:W-:Y:S01]  /*0d40*/  ISETP.NE.AND P3, PT, R8, RZ, PT ;  /* 0x000000ff0800720c */ /* 0x000fe20003f65270 */
[----:B------:R-:W-:Y:S01]  /*0d50*/  @!P4 IMAD.MOV R14, RZ, RZ, -R14 ;  /* 0x000000ffff0ec224 */ /* 0x000fe200078e0a0e */
[----:B------:R-:W-:Y:S01]  /*0d60*/  LOP3.LUT R8, R0, 0x1f, RZ, 0xc0, !PT ;  /* 0x0000001f00087812 */ /* 0x000fe200078ec0ff */
[----:B------:R-:W-:Y:S01]  /*0d70*/  @!P5 IMAD.MOV R15, RZ, RZ, -R15 ;  /* 0x000000ffff0fd224 */ /* 0x000fe200078e0a0f */
[----:B------:R-:W-:Y:S01]  /*0d80*/  LOP3.LUT R18, R6, 0x60, RZ, 0x3c, !PT ;  /* 0x0000006006127812 */ /* 0x000fe200078e3cff */
[----:B------:R-:W-:Y:S01]  /*0d90*/  @!P0 IMAD.MOV R11, RZ, RZ, -R11 ;  /* 0x000000ffff0b8224 */ /* 0x000fe200078e0a0b */
[C---:B------:R-:W-:Y:S01]  /*0da0*/  SEL R17, R13.reuse, R14, !P3 ;  /* 0x0000000e0d117207 */ /* 0x040fe20005800000 */
[----:B0-----:R-:W-:Y:S01]  /*0db0*/  IMAD R8, R8, R19, RZ ;  /* 0x0000001308087224 */ /* 0x001fe200078e02ff */
[----:B------:R-:W-:Y:S01]  /*0dc0*/  SEL R13, R13, R15, !P3 ;  /* 0x0000000f0d0d7207 */ /* 0x000fe20005800000 */
[----:B------:R-:W-:Y:S01]  /*0dd0*/  @!P1 IMAD.MOV R10, RZ, RZ, -R10 ;  /* 0x000000ffff0a9224 */ /* 0x000fe200078e0a0a */
[----:B------:R-:W-:Y:S01]  /*0de0*/  SEL R21, R9, R11, !P2 ;  /* 0x0000000b09157207 */ /* 0x000fe20005000000 */
[----:B------:R-:W-:Y:S01]  /*0df0*/  IMAD R144, R17, UR9, RZ ;  /* 0x0000000911907c24 */ /* 0x000fe2000f8e02ff */
[----:B------:R-:W-:Y:S01]  /*0e00*/  LEA R248, P0, R8, UR4, 0x1 ;  /* 0x0000000408f87c11 */ /* 0x000fe2000f8008ff */
[----:B------:R-:W-:Y:S01]  /*0e10*/  UIADD3 UR4, UR12, 0x8000, URZ ;  /* 0x000080000c047890 */ /* 0x000fe2000fffe03f */
[----:B------:R-:W-:Y:S01]  /*0e20*/  IMAD R13, R13, UR9, RZ ;  /* 0x000000090d0d7c24 */ /* 0x000fe2000f8e02ff */
[----:B------:R-:W-:Y:S01]  /*0e30*/  SEL R20, R9, R10, !P2 ;  /* 0x0000000a09147207 */ /* 0x000fe20005000000 */
[----:B------:R-:W-:Y:S01]  /*0e40*/  IMAD.WIDE R144, R144, 0x2, RZ ;  /* 0x0000000290907825 */ /* 0x000fe200078e02ff */
[----:B------:R-:W-:Y:S01]  /*0e50*/  USHF.R.U32.HI UR4, URZ, 0x4, UR4 ;  /* 0x000000043f047899 */ /* 0x000fe20008011604 */
[----:B------:R-:W-:Y:S01]  /*0e60*/  LEA.HI.X.SX32 R63, R8, UR5, 0x1, P0 ;  /* 0x00000005083f7c11 */ /* 0x000fe200080f0eff */
[----:B------:R-:W-:Y:S01]  /*0e70*/  UMOV UR5, URZ ;  /* 0x0000003f00057c82 */ /* 0x000fe20008000000 */
[----:B------:R-:W-:Y:S01]  /*0e80*/  IMAD.WIDE R146, R13, 0x2, RZ ;  /* 0x000000020d927825 */ /* 0x000fe200078e02ff */
[----:B------:R-:W-:Y:S01]  /*0e90*/  USGXT.U32 UR4, UR4, 0xe ;  /* 0x0000000e0404789a */ /* 0x000fe20008000000 */
[----:B------:R-:W-:-:S02]  /*0ea0*/  SHF.R.S32.HI R8, RZ, 0x5, R12 ;  /* 0x00000005ff087819 */ /* 0x000fc4000001140c */
[C---:B------:R-:W-:Y:S01]  /*0eb0*/  IMAD R115, R79.reuse, 0xa, RZ ;  /* 0x0000000a4f737824 */ /* 0x040fe200078e02ff */
[C---:B------:R-:W-:Y:S01]  /*0ec0*/  LOP3.LUT R12, R6.reuse, 0x10, RZ, 0x3c, !PT ;  /* 0x00000010060c7812 */ /* 0x040fe200078e3cff */
[C---:B------:R-:W-:Y:S01]  /*0ed0*/  IMAD R111, R79.reuse, 0x9, RZ ;  /* 0x000000094f6f7824 */ /* 0x040fe200078e02ff */
[C---:B------:R-:W-:Y:S01]  /*0ee0*/  LOP3.LUT R14, R6.reuse, 0x20, RZ, 0x3c, !PT ;  /* 0x00000020060e7812 */ /* 0x040fe200078e3cff */
[C---:B------:R-:W-:Y:S01]  /*0ef0*/  IMAD.SHL.U32 R107, R79.reuse, 0x8, RZ ;  /* 0x000000084f6b7824 */ /* 0x040fe200078e00ff */
[C---:B------:R-:W-:Y:S01]  /*0f00*/  LOP3.LUT R15, R6.reuse, 0x30, RZ, 0x3c, !PT ;  /* 0x00000030060f7812 */ /* 0x040fe200078e3cff */
[C---:B------:R-:W-:Y:S01]  /*0f10*/  IMAD R103, R79.reuse, 0x7, RZ ;  /* 0x000000074f677824 */ /* 0x040fe200078e02ff */
[----:B------:R-:W-:Y:S01]  /*0f20*/  LOP3.LUT R17, R6, 0x50, RZ, 0x3c, !PT ;  /* 0x0000005006117812 */ /* 0x000fe200078e3cff */
[C---:B------:R-:W-:Y:S01]  /*0f30*/  IMAD R99, R79.reuse, 0x6, RZ ;  /* 0x000000064f637824 */ /* 0x040fe200078e02ff */
[----:B------:R-:W-:Y:S01]  /*0f40*/  UIADD3.64 UR6, UR4, -UR6, URZ ;  /* 0x8000000604067297 */ /* 0x000fe2000fffe03f */
[----:B------:R-:W-:-:S02]  /*0f50*/  IMAD R95, R79, 0x5, RZ ;  /* 0x000000054f5f7824 */ /* 0x000fc400078e02ff */
[C---:B------:R-:W-:Y:S02]  /*0f60*/  IMAD.SHL.U32 R91, R79.reuse, 0x4, RZ ;  /* 0x000000044f5b7824 */ /* 0x040fe400078e00ff */
[C---:B------:R-:W-:Y:S02]  /*0f70*/  IMAD R87, R79.reuse, 0x3, RZ ;  /* 0x000000034f577824 */ /* 0x040fe400078e02ff */
[----:B------:R-:W-:Y:S02]  /*0f80*/  IMAD.SHL.U32 R83, R79, 0x2, RZ ;  /* 0x000000024f537824 */ /* 0x000fe400078e00ff */
[----:B------:R-:W-:Y:S01]  /*0f90*/  IMAD.SHL.U32 R10, R19, 0x20, RZ ;  /* 0x00000020130a7824 */ /* 0x000fe200078e00ff */
[----:B------:R-:W-:Y:S01]  /*0fa0*/  LOP3.LUT R19, R6, 0x70, RZ, 0x3c, !PT ;  /* 0x0000007006137812 */ /* 0x000fe200078e3cff */
[----:B------:R-:W-:Y:S02]  /*0fb0*/  IMAD.SHL.U32 R11, R79, 0x20, RZ ;  /* 0x000000204f0b7824 */ /* 0x000fe400078e00ff */
[----:B------:R-:W-:-:S04]  /*0fc0*/  IMAD.WIDE R148, R151, 0x2, R144 ;  /* 0x0000000297947825 */ /* 0x000fc800078e0290 */
        /* <DEDUP_REMOVED lines=30> */
[----:B------:R-:W-:Y:S02]  /*11b0*/  IMAD.U32 R76, RZ, RZ, UR16 ;  /* 0x00000010ff4c7e24 */ /* 0x000fe4000f8e00ff */
[----:B------:R-:W-:Y:S02]  /*11c0*/  IMAD.U32 R77, RZ, RZ, UR17 ;  /* 0x00000011ff4d7e24 */ /* 0x000fe4000f8e00ff */
[----:B------:R-:W-:Y:S02]  /*11d0*/  IMAD R20, R20, UR8, RZ ;  /* 0x0000000814147c24 */ /* 0x000fe4000f8e02ff */
[----:B------:R-:W-:Y:S02]  /*11e0*/  IMAD R21, R21, UR8, RZ ;  /* 0x0000000815157c24 */ /* 0x000fe4000f8e02ff */
        /* <DEDUP_REMOVED lines=31> */
[----:B------:R-:W-:Y:S01]  /*13e0*/  IMAD.U32 R9, RZ, RZ, UR10 ;  /* 0x0000000aff097e24 */ /* 0x000fe2000f8e00ff */
[----:B------:R-:W-:-:S06]  /*13f0*/  UMOV UR10, UR4 ;  /* 0x00000004000a7c82 */ /* 0x000fcc0008000000 */
.L_x_1:
[C---:B------:R-:W-:Y:S02]  /*1400*/  ISETP.GT.AND P2, PT, R9.reuse, RZ, PT ;  /* 0x000000ff0900720c */ /* 0x040fe40003f44270 */
[-C--:B------:R-:W-:Y:S02]  /*1410*/  IADD3 R22, P1, R146, R76.reuse, RZ ;  /* 0x0000004c92167210 */ /* 0x080fe40007f3e0ff */
[----:B------:R-:W-:Y:S02]  /*1420*/  IADD3 R56, P0, R144, R76, RZ ;  /* 0x0000004c90387210 */ /* 0x000fe40007f1e0ff */
[----:B------:R-:W-:Y:S01]  /*1430*/  ISETP.GT.AND P3, PT, R9, 0x1, PT ;  /* 0x000000010900780c */ /* 0x000fe20003f64270 */
[----:B------:R-:W-:Y:S01]  /*1440*/  IMAD.X R23, R147, 0x1, R77, P1 ;  /* 0x0000000193177824 */ /* 0x000fe200008e064d */
[----:B------:R-:W-:Y:S01]  /*1450*/  PRMT R59, RZ, 0x7610, R59 ;  /* 0x00007610ff3b7816 */ /* 0x000fe2000000003b */
[----:B------:R-:W-:Y:S01]  /*1460*/  IMAD.X R57, R145, 0x1, R77, P0 ;  /* 0x0000000191397824 */ /* 0x000fe200000e064d */
[----:B------:R-:W-:-:S02]  /*1470*/  PRMT R61, RZ, 0x7610, R61 ;  /* 0x00007610ff3d7816 */ /* 0x000fc4000000003d */
[-C--:B------:R-:W-:Y:S02]  /*1480*/  IADD3 R64, P1, R78, R76.reuse, RZ ;  /* 0x0000004c4e407210 */ /* 0x080fe40007f3e0ff */
[-C--:B------:R-:W-:Y:S01]  /*1490*/  IADD3 R66, P0, R80, R76.reuse, RZ ;  /* 0x0000004c50427210 */ /* 0x080fe20007f1e0ff */
[----:B------:R0:W2:Y:S01]  /*14a0*/  @P2 LDG.E.U16 R59, desc[UR14][R22.64] ;  /* 0x0000000e163b2981 */ /* 0x0000a2000c1e1500 */
[----:B------:R-:W-:Y:S01]  /*14b0*/  PRMT R240, RZ, 0x7610, R240 ;  /* 0x00007610fff07816 */ /* 0x000fe200000000f0 */
[--C-:B------:R-:W-:Y:S01]  /*14c0*/  IMAD.X R65, R79, 0x1, R77.reuse, P1 ;  /* 0x000000014f417824 */ /* 0x100fe200008e064d */
[----:B------:R-:W-:Y:S01]  /*14d0*/  PRMT R238, RZ, 0x7610, R238 ;  /* 0x00007610ffee7816 */ /* 0x000fe200000000ee */
[----:B------:R1:W3:Y:S01]  /*14e0*/  @P2 LDG.E.U16 R61, desc[UR14][R56.64] ;  /* 0x0000000e383d2981 */ /* 0x0002e2000c1e1500 */
[----:B------:R-:W-:Y:S01]  /*14f0*/  ISETP.GT.AND P2, PT, R9, 0x2, PT ;  /* 0x000000020900780c */ /* 0x000fe20003f44270 */
[----:B------:R-:W-:Y:S01]  /*1500*/  IMAD.X R67, R81, 0x1, R77, P0 ;  /* 0x0000000151437824 */ /* 0x000fe200000e064d */
[-C--:B------:R-:W-:Y:S01]  /*1510*/  IADD3 R68, P1, R82, R76.reuse, RZ ;  /* 0x0000004c52447210 */ /* 0x080fe20007f3e0ff */
[----:B------:R4:W5:Y:S01]  /*1520*/  @P3 LDG.E.U16 R240, desc[UR14][R64.64] ;  /* 0x0000000e40f03981 */ /* 0x000962000c1e1500 */
[----:B0-----:R-:W-:-:S03]  /*1530*/  IADD3 R22, P0, R84, R76, RZ ;  /* 0x0000004c54167210 */ /* 0x001fc60007f1e0ff */
[----:B------:R0:W5:Y:S01]  /*1540*/  @P3 LDG.E.U16 R238, desc[UR14][R66.64] ;  /* 0x0000000e42ee3981 */ /* 0x000162000c1e1500 */
[----:B------:R-:W-:Y:S01]  /*1550*/  ISETP.GT.AND P3, PT, R9, 0x3, PT ;  /* 0x000000030900780c */ /* 0x000fe20003f64270 */
[----:B------:R-:W-:Y:S01]  /*1560*/  IMAD.X R69, R83, 0x1, R77, P1 ;  /* 0x0000000153457824 */ /* 0x000fe200008e064d */
[----:B------:R-:W-:Y:S01]  /*1570*/  PRMT R243, RZ, 0x7610, R243 ;  /* 0x00007610fff37816 */ /* 0x000fe200000000f3 */
[----:B------:R-:W-:Y:S01]  /*1580*/  IMAD.X R23, R85, 0x1, R77, P0 ;  /* 0x0000000155177824 */ /* 0x000fe200000e064d */
[----:B------:R-:W-:Y:S02]  /*1590*/  PRMT R241, RZ, 0x7610, R241 ;  /* 0x00007610fff17816 */ /* 0x000fe400000000f1 */
[-C--:B-1----:R-:W-:Y:S02]  /*15a0*/  IADD3 R56, P1, R86, R76.reuse, RZ ;  /* 0x0000004c56387210 */ /* 0x082fe40007f3e0ff */
[-C--:B----4-:R-:W-:Y:S01]  /*15b0*/  IADD3 R64, P0, R88, R76.reuse, RZ ;  /* 0x0000004c58407210 */ /* 0x090fe20007f1e0ff */
[----:B------:R1:W4:Y:S01]  /*15c0*/  @P2 LDG.E.U16 R243, desc[UR14][R68.64] ;  /* 0x0000000e44f32981 */ /* 0x000322000c1e1500 */
[----:B------:R-:W-:Y:S01]  /*15d0*/  PRMT R232, RZ, 0x7610, R232 ;  /* 0x00007610ffe87816 */ /* 0x000fe200000000e8 */
[--C-:B------:R-:W-:Y:S01]  /*15e0*/  IMAD.X R57, R87, 0x1, R77.reuse, P1 ;  /* 0x0000000157397824 */ /* 0x100fe200008e064d */
[----:B------:R-:W-:Y:S01]  /*15f0*/  PRMT R230, RZ, 0x7610, R230 ;  /* 0x00007610ffe67816 */ /* 0x000fe200000000e6 */
[----:B------:R1:W4:Y:S01]  /*1600*/  @P2 LDG.E.U16 R241, desc[UR14][R22.64] ;  /* 0x0000000e16f12981 */ /* 0x000322000c1e1500 */
[----:B------:R-:W-:Y:S01]  /*1610*/  ISETP.GT.AND P2, PT, R9, 0x4, PT ;  /* 0x000000040900780c */ /* 0x000fe20003f44270 */
[----:B------:R-:W-:Y:S01]  /*1620*/  IMAD.X R65, R89, 0x1, R77, P0 ;  /* 0x0000000159417824 */ /* 0x000fe200000e064d */
[-C--:B0-----:R-:W-:Y:S01]  /*1630*/  IADD3 R66, P1, R90, R76.reuse, RZ ;  /* 0x0000004c5a427210 */ /* 0x081fe20007f3e0ff */
[----:B------:R0:W4:Y:S01]  /*1640*/  @P3 LDG.E.U16 R232, desc[UR14][R56.64] ;  /* 0x0000000e38e83981 */ /* 0x000122000c1e1500 */
[----:B-1----:R-:W-:-:S03]  /*1650*/  IADD3 R68, P0, R92, R76, RZ ;  /* 0x0000004c5c447210 */ /* 0x002fc60007f1e0ff */
[----:B------:R-:W4:Y:S01]  /*1660*/  @P3 LDG.E.U16 R230, desc[UR14][R64.64] ;  /* 0x0000000e40e63981 */ /* 0x000f22000c1e1500 */
[----:B------:R-:W-:Y:S01]  /*1670*/  ISETP.GT.AND P3, PT, R9, 0x5, PT ;  /* 0x000000050900780c */ /* 0x000fe20003f64270 */
[----:B------:R-:W-:Y:S01]  /*1680*/  IMAD.X R67, R91, 0x1, R77, P1 ;  /* 0x000000015b437824 */ /* 0x000fe200008e064d */
[----:B------:R-:W-:Y:S01]  /*1690*/  PRMT R227, RZ, 0x7610, R227 ;  /* 0x00007610ffe37816 */ /* 0x000fe200000000e3 */
[----:B------:R-:W-:Y:S01]  /*16a0*/  IMAD.X R69, R93, 0x1, R77, P0 ;  /* 0x000000015d457824 */ /* 0x000fe200000e064d */
[----:B------:R-:W-:Y:S02]  /*16b0*/  PRMT R225, RZ, 0x7610, R225 ;  /* 0x00007610ffe17816 */ /* 0x000fe400000000e1 */
[-C--:B------:R-:W-:Y:S02]  /*16c0*/  IADD3 R22, P1, R94, R76.reuse, RZ ;  /* 0x0000004c5e167210 */ /* 0x080fe40007f3e0ff */
[-C--:B0-----:R-:W-:Y:S01]  /*16d0*/  IADD3 R56, P0, R96, R76.reuse, RZ ;  /* 0x0000004c60387210 */ /* 0x081fe20007f1e0ff */
[----:B------:R0:W4:Y:S01]  /*16e0*/  @P2 LDG.E.U16 R227, desc[UR14][R66.64] ;  /* 0x0000000e42e32981 */ /* 0x000122000c1e1500 */
[----:B------:R-:W-:Y:S01]  /*16f0*/  PRMT R216, RZ, 0x7610, R216 ;  /* 0x00007610ffd87816 */ /* 0x000fe200000000d8 */
[--C-:B------:R-:W-:Y:S01]  /*1700*/  IMAD.X R23, R95, 0x1, R77.reuse, P1 ;  /* 0x000000015f177824 */ /* 0x100fe200008e064d */
[----:B------:R-:W-:Y:S01]  /*1710*/  PRMT R214, RZ, 0x7610, R214 ;  /* 0x00007610ffd67816 */ /* 0x000fe200000000d6 */
[----:B------:R1:W4:Y:S01]  /*1720*/  @P2 LDG.E.U16 R225, desc[UR14][R68.64] ;  /* 0x0000000e44e12981 */ /* 0x000322000c1e1500 */
[----:B------:R-:W-:Y:S01]  /*1730*/  ISETP.GT.AND P2, PT, R9, 0x6, PT ;  /* 0x000000060900780c */ /* 0x000fe20003f44270 */
[----:B------:R-:W-:Y:S01]  /*1740*/  IMAD.X R57, R97, 0x1, R77, P0 ;  /* 0x0000000161397824 */ /* 0x000fe200000e064d */
[-C--:B------:R-:W-:Y:S01]  /*1750*/  IADD3 R70, P1, R98, R76.reuse, RZ ;  /* 0x0000004c62467210 */ /* 0x080fe20007f3e0ff */
[----:B------:R-:W4:Y:S01]  /*1760*/  @P3 LDG.E.U16 R216, desc[UR14][R22.64] ;  /* 0x0000000e16d83981 */ /* 0x000f22000c1e1500 */
[----:B0-----:R-:W-:-:S03]  /*1770*/  IADD3 R66, P0, R100, R76, RZ ;  /* 0x0000004c64427210 */ /* 0x001fc60007f1e0ff */
[----:B------:R0:W4:Y:S01]  /*1780*/  @P3 LDG.E.U16 R214, desc[UR14][R56.64] ;  /* 0x0000000e38d63981 */ /* 0x000122000c1e1500 */
[----:B------:R-:W-:Y:S01]  /*1790*/  ISETP.GT.AND P3, PT, R9, 0x7, PT ;  /* 0x000000070900780c */ /* 0x000fe20003f64270 */
[----:B------:R-:W-:Y:S01]  /*17a0*/  IMAD.X R71, R99, 0x1, R77, P1 ;  /* 0x0000000163477824 */ /* 0x000fe200008e064d */
[----:B------:R-:W-:Y:S01]  /*17b0*/  PRMT R75, RZ, 0x7610, R75 ;  /* 0x00007610ff4b7816 */ /* 0x000fe2000000004b */
[----:B------:R-:W-:Y:S01]  /*17c0*/  IMAD.X R67, R101, 0x1, R77, P0 ;  /* 0x0000000165437824 */ /* 0x000fe200000e064d */
[----:B------:R-:W-:Y:S02]  /*17d0*/  PRMT R73, RZ, 0x7610, R73 ;  /* 0x00007610ff497816 */ /* 0x000fe40000000049 */
[-C--:B-1----:R-:W-:Y:S02]  /*17e0*/  IADD3 R68, P1, R102, R76.reuse, RZ ;  /* 0x0000004c66447210 */ /* 0x082fe40007f3e0ff */
[-C--:B------:R-:W-:Y:S01]  /*17f0*/  IADD3 R206, P0, R104, R76.reuse, RZ ;  /* 0x0000004c68ce7210 */ /* 0x080fe20007f1e0ff */
[----:B------:R-:W4:Y:S01]  /*1800*/  @P2 LDG.E.U16 R75, desc[UR14][R70.64] ;  /* 0x0000000e464b2981 */ /* 0x000f22000c1e1500 */
[----:B------:R-:W-:Y:S01]  /*1810*/  PRMT R64, RZ, 0x7610, R64 ;  /* 0x00007610ff407816 */ /* 0x000fe20000000040 */
[--C-:B------:R-:W-:Y:S01]  /*1820*/  IMAD.X R69, R103, 0x1, R77.reuse, P1 ;  /* 0x0000000167457824 */ /* 0x100fe200008e064d */
[----:B------:R-:W-:Y:S01]  /*1830*/  PRMT R62, RZ, 0x7610, R62 ;  /* 0x00007610ff3e7816 */ /* 0x000fe2000000003e */
[----:B------:R1:W4:Y:S01]  /*1840*/  @P2 LDG.E.U16 R73, desc[UR14][R66.64] ;  /* 0x0000000e42492981 */ /* 0x000322000c1e1500 */
[----:B------:R-:W-:Y:S01]  /*1850*/  ISETP.GT.AND P2, PT, R9, 0x8, PT ;  /* 0x000000080900780c */ /* 0x000fe20003f44270 */
[----:B------:R-:W-:Y:S01]  /*1860*/  IMAD.X R207, R105, 0x1, R77, P0 ;  /* 0x0000000169cf7824 */ /* 0x000fe200000e064d */
[-C--:B------:R-:W-:Y:S01]  /*1870*/  IADD3 R208, P1, R106, R76.reuse, RZ ;  /* 0x0000004c6ad07210 */ /* 0x080fe20007f3e0ff */
[----:B------:R1:W4:Y:S01]  /*1880*/  @P3 LDG.E.U16 R64, desc[UR14][R68.64] ;  /* 0x0000000e44403981 */ /* 0x000322000c1e1500 */
[----:B------:R-:W-:-:S03]  /*1890*/  IADD3 R210, P0, R108, R76, RZ ;  /* 0x0000004c6cd27210 */ /* 0x000fc60007f1e0ff */
[----:B------:R-:W4:Y:S01]  /*18a0*/  @P3 LDG.E.U16 R62, desc[UR14][R206.64] ;  /* 0x0000000ece3e3981 */ /* 0x000f22000c1e1500 */
[----:B------:R-:W-:Y:S01]  /*18b0*/  ISETP.GT.AND P3, PT, R9, 0x9, PT ;  /* 0x000000090900780c */ /* 0x000fe20003f64270 */
[----:B------:R-:W-:Y:S01]  /*18c0*/  IMAD.X R209, R107, 0x1, R77, P1 ;  /* 0x000000016bd17824 */ /* 0x000fe200008e064d */
[----:B0-----:R-:W-:Y:S01]  /*18d0*/  PRMT R57, RZ, 0x7610, R57 ;  /* 0x00007610ff397816 */ /* 0x001fe20000000039 */
[----:B------:R-:W-:Y:S01]  /*18e0*/  IMAD.X R211, R109, 0x1, R77, P0 ;  /* 0x000000016dd37824 */ /* 0x000fe200000e064d */
[----:B------:R-:W-:Y:S02]  /*18f0*/  PRMT R23, RZ, 0x7610, R23 ;  /* 0x00007610ff177816 */ /* 0x000fe40000000017 */
[-C--:B-1----:R-:W-:Y:S02]  /*1900*/  IADD3 R66, P1, R110, R76.reuse, RZ ;  /* 0x0000004c6e427210 */ /* 0x082fe40007f3e0ff */
[-C--:B------:R-:W-:Y:S01]  /*1910*/  IADD3 R70, P0, R112, R76.reuse, RZ ;  /* 0x0000004c70467210 */ /* 0x080fe20007f1e0ff */
[----:B------:R0:W5:Y:S01]  /*1920*/  @P2 LDG.E.U16 R57, desc[UR14][R208.64] ;  /* 0x0000000ed0392981 */ /* 0x000162000c1e1500 */
[----:B------:R-:W-:Y:S01]  /*1930*/  PRMT R236, RZ, 0x7610, R236 ;  /* 0x00007610ffec7816 */ /* 0x000fe200000000ec */
[--C-:B------:R-:W-:Y:S01]  /*1940*/  IMAD.X R67, R111, 0x1, R77.reuse, P1 ;  /* 0x000000016f437824 */ /* 0x100fe200008e064d */
[----:B------:R-:W-:Y:S01]  /*1950*/  PRMT R234, RZ, 0x7610, R234 ;  /* 0x00007610ffea7816 */ /* 0x000fe200000000ea */
[----:B------:R-:W4:Y:S01]  /*1960*/  @P2 LDG.E.U16 R23, desc[UR14][R210.64] ;  /* 0x0000000ed2172981 */ /* 0x000f22000c1e1500 */
[----:B------:R-:W-:Y:S01]  /*1970*/  ISETP.GT.AND P2, PT, R9, 0xa, PT ;  /* 0x0000000a0900780c */ /* 0x000fe20003f44270 */
[----:B------:R-:W-:Y:S01]  /*1980*/  IMAD.X R71, R113, 0x1, R77, P0 ;  /* 0x0000000171477824 */ /* 0x000fe200000e064d */
[-C--:B------:R-:W-:Y:S01]  /*1990*/  IADD3 R68, P1, R114, R76.reuse, RZ ;  /* 0x0000004c72447210 */ /* 0x080fe20007f3e0ff */
[----:B------:R1:W4:Y:S01]  /*19a0*/  @P3 LDG.E.U16 R236, desc[UR14][R66.64] ;  /* 0x0000000e42ec3981 */ /* 0x000322000c1e1500 */
[----:B0-----:R-:W-:-:S03]  /*19b0*/  IADD3 R208, P0, R116, R76, RZ ;  /* 0x0000004c74d07210 */ /* 0x001fc60007f1e0ff */
[----:B------:R0:W4:Y:S01]  /*19c0*/  @P3 LDG.E.U16 R234, desc[UR14][R70.64] ;  /* 0x0000000e46ea3981 */ /* 0x000122000c1e1500 */
[----:B------:R-:W-:Y:S01]  /*19d0*/  ISETP.GT.AND P3, PT, R9, 0xb, PT ;  /* 0x0000000b0900780c */ /* 0x000fe20003f64270 */
[----:B------:R-:W-:Y:S01]  /*19e0*/  IMAD.X R69, R115, 0x1, R77, P1 ;  /* 0x0000000173457824 */ /* 0x000fe200008e064d */
[----:B------:R-:W-:Y:S01]  /*19f0*/  PRMT R239, RZ, 0x7610, R239 ;  /* 0x00007610ffef7816 */ /* 0x000fe200000000ef */
[----:B------:R-:W-:Y:S01]  /*1a00*/  IMAD.X R209, R117, 0x1, R77, P0 ;  /* 0x0000000175d17824 */ /* 0x000fe200000e064d */
[----:B------:R-:W-:Y:S02]  /*1a10*/  PRMT R237, RZ, 0x7610, R237 ;  /* 0x00007610ffed7816 */ /* 0x000fe400000000ed */
[-C--:B------:R-:W-:Y:S02]  /*1a20*/  IADD3 R206, P1, R118, R76.reuse, RZ ;  /* 0x0000004c76ce7210 */ /* 0x080fe40007f3e0ff */
[-C--:B-1----:R-:W-:Y:S01]  /*1a30*/  IADD3 R66, P0, R120, R76.reuse, RZ ;  /* 0x0000004c78427210 */ /* 0x082fe20007f1e0ff */
[----:B------:R1:W4:Y:S01]  /*1a40*/  @P2 LDG.E.U16 R239, desc[UR14][R68.64] ;  /* 0x0000000e44ef2981 */ /* 0x000322000c1e1500 */
[----:B------:R-:W-:Y:S01]  /*1a50*/  PRMT R228, RZ, 0x7610, R228 ;  /* 0x00007610ffe47816 */ /* 0x000fe200000000e4 */
[--C-:B------:R-:W-:Y:S01]  /*1a60*/  IMAD.X R207, R119, 0x1, R77.reuse, P1 ;  /* 0x0000000177cf7824 */ /* 0x100fe200008e064d */
[----:B------:R-:W-:Y:S01]  /*1a70*/  PRMT R226, RZ, 0x7610, R226 ;  /* 0x00007610ffe27816 */ /* 0x000fe200000000e2 */
[----:B------:R-:W4:Y:S01]  /*1a80*/  @P2 LDG.E.U16 R237, desc[UR14][R208.64] ;  /* 0x0000000ed0ed2981 */ /* 0x000f22000c1e1500 */
[----:B------:R-:W-:Y:S01]  /*1a90*/  ISETP.GT.AND P2, PT, R9, 0xc, PT ;  /* 0x0000000c0900780c */ /* 0x000fe20003f44270 */
[----:B------:R-:W-:Y:S01]  /*1aa0*/  IMAD.X R67, R121, 0x1, R77, P0 ;  /* 0x0000000179437824 */ /* 0x000fe200000e064d */
[-C--:B0-----:R-:W-:Y:S01]  /*1ab0*/  IADD3 R70, P1, R122, R76.reuse, RZ ;  /* 0x0000004c7a467210 */ /* 0x081fe20007f3e0ff */
[----:B------:R-:W4:Y:S01]  /*1ac0*/  @P3 LDG.E.U16 R228, desc[UR14][R206.64] ;  /* 0x0000000ecee43981 */ /* 0x000f22000c1e1500 */
[----:B-1----:R-:W-:-:S03]  /*1ad0*/  IADD3 R68, P0, R124, R76, RZ ;  /* 0x0000004c7c447210 */ /* 0x002fc60007f1e0ff */
[----:B------:R0:W4:Y:S01]  /*1ae0*/  @P3 LDG.E.U16 R226, desc[UR14][R66.64] ;  /* 0x0000000e42e23981 */ /* 0x000122000c1e1500 */
[----:B------:R-:W-:Y:S01]  /*1af0*/  ISETP.GT.AND P3, PT, R9, 0xd, PT ;  /* 0x0000000d0900780c */ /* 0x000fe20003f64270 */
[----:B------:R-:W-:Y:S01]  /*1b00*/  IMAD.X R71, R123, 0x1, R77, P1 ;  /* 0x000000017b477824 */ /* 0x000fe200008e064d */
[----:B------:R-:W-:Y:S01]  /*1b10*/  PRMT R223, RZ, 0x7610, R223 ;  /* 0x00007610ffdf7816 */ /* 0x000fe200000000df */
[----:B------:R-:W-:Y:S01]  /*1b20*/  IMAD.X R69, R125, 0x1, R77, P0 ;  /* 0x000000017d457824 */ /* 0x000fe200000e064d */
[----:B------:R-:W-:Y:S02]  /*1b30*/  PRMT R221, RZ, 0x7610, R221 ;  /* 0x00007610ffdd7816 */ /* 0x000fe400000000dd */
[-C--:B------:R-:W-:Y:S02]  /*1b40*/  IADD3 R210, P1, R126, R76.reuse, RZ ;  /* 0x0000004c7ed27210 */ /* 0x080fe40007f3e0ff */
[-C--:B------:R-:W-:Y:S01]  /*1b50*/  IADD3 R218, P0, R128, R76.reuse, RZ ;  /* 0x0000004c80da7210 */ /* 0x080fe20007f1e0ff */
        /* <DEDUP_REMOVED lines=9> */
[----:B------:R-:W-:-:S03]  /*1bf0*/  IADD3 R208, P0, R132, R76, RZ ;  /* 0x0000004c84d07210 */ /* 0x000fc60007f1e0ff */
[----:B------:R0:W4:Y:S01]  /*1c00*/  @P3 LDG.E.U16 R74, desc[UR14][R218.64] ;  /* 0x0000000eda4a3981 */ /* 0x000122000c1e1500 */
[----:B------:R-:W-:Y:S01]  /*1c10*/  ISETP.GT.AND P3, PT, R9, 0xf, PT ;  /* 0x0000000f0900780c */ /* 0x000fe20003f64270 */
[----:B------:R-:W-:Y:S01]  /*1c20*/  IMAD.X R67, R131, 0x1, R77, P1 ;  /* 0x0000000183437824 */ /* 0x000fe200008e064d */
[----:B-1----:R-:W-:Y:S01]  /*1c30*/  PRMT R71, RZ, 0x7610, R71 ;  /* 0x00007610ff477816 */ /* 0x002fe20000000047 */
        /* <DEDUP_REMOVED lines=13> */
[----:B0-----:R-:W-:-:S03]  /*1d10*/  IADD3 R66, P0, R140, R76, RZ ;  /* 0x0000004c8c427210 */ /* 0x001fc60007f1e0ff */
[----:B------:R0:W4:Y:S01]  /*1d20*/  @P3 LDG.E.U16 R58, desc[UR14][R210.64] ;  /* 0x0000000ed23a3981 */ /* 0x000122000c1e1500 */
[--C-:B------:R-:W-:Y:S01]  /*1d30*/  IMAD.X R219, R139, 0x1, R77.reuse, P1 ;  /* 0x000000018bdb7824 */ /* 0x100fe200008e064d */
[----:B------:R-:W-:Y:S01]  /*1d40*/  ISETP.GT.AND P3, PT, R9, 0x11, PT ;  /* 0x000000110900780c */ /* 0x000fe20003f64270 */
[----:B------:R-:W-:Y:S01]  /*1d50*/  IMAD.X R67, R141, 0x1, R77, P0 ;  /* 0x000000018d437824 */ /* 0x000fe200000e064d */
[----:B------:R-:W-:Y:S02]  /*1d60*/  PRMT R13, RZ, 0x7610, R13 ;  /* 0x00007610ff0d7816 */ /* 0x000fe4000000000d */
[----:B------:R-:W-:Y:S02]  /*1d70*/  PRMT R246, RZ, 0x7610, R246 ;  /* 0x00007610fff67816 */ /* 0x000fe400000000f6 */
[-C--:B-1----:R-:W-:Y:S02]  /*1d80*/  IADD3 R208, P1, R142, R76.reuse, RZ ;  /* 0x0000004c8ed07210 */ /* 0x082fe40007f3e0ff */
[-C--:B------:R-:W-:Y:S01]  /*1d90*/  IADD3 R206, P0, R204, R76.reuse, RZ ;  /* 0x0000004cccce7210 */ /* 0x080fe20007f1e0ff */
[----:B------:R-:W4:Y:S01]  /*1da0*/  @P2 LDG.E.U16 R13, desc[UR14][R218.64] ;  /* 0x0000000eda0d2981 */ /* 0x000f22000c1e1500 */
[----:B------:R-:W-:Y:S01]  /*1db0*/  PRMT R251, RZ, 0x7610, R251 ;  /* 0x00007610fffb7816 */ /* 0x000fe200000000fb */
[----:B------:R-:W-:Y:S01]  /*1dc0*/  IMAD.X R209, R143, 0x1, R77, P1 ;  /* 0x000000018fd17824 */ /* 0x000fe200008e064d */
[----:B------:R-:W-:Y:S01]  /*1dd0*/  PRMT R249, RZ, 0x7610, R249 ;  /* 0x00007610fff97816 */ /* 0x000fe200000000f9 */
[----:B------:R1:W4:Y:S01]  /*1de0*/  @P2 LDG.E.U16 R246, desc[UR14][R66.64] ;  /* 0x0000000e42f62981 */ /* 0x000322000c1e1500 */
[-C--:B0-----:R-:W-:Y:S01]  /*1df0*/  IADD3 R210, P1, R202, R76.reuse, RZ ;  /* 0x0000004ccad27210 */ /* 0x081fe20007f3e0ff */
[--C-:B------:R-:W-:Y:S01]  /*1e00*/  IMAD.X R207, R205, 0x1, R77.reuse, P0 ;  /* 0x00000001cdcf7824 */ /* 0x100fe200000e064d */
[----:B------:R-:W-:Y:S01]  /*1e10*/  ISETP.GT.AND P2, PT, R9, 0x12, PT ;  /* 0x000000120900780c */ /* 0x000fe20003f44270 */
[----:B------:R0:W4:Y:S01]  /*1e20*/  @P3 LDG.E.U16 R251, desc[UR14][R208.64] ;  /* 0x0000000ed0fb3981 */ /* 0x000122000c1e1500 */
[-C--:B------:R-:W-:Y:S01]  /*1e30*/  IADD3 RZ, P0, R200, R76.reuse, RZ ;  /* 0x0000004cc8ff7210 */ /* 0x080fe20007f1e0ff */
[----:B------:R-:W-:Y:S01]  /*1e40*/  IMAD.X R211, R203, 0x1, R77, P1 ;  /* 0x00000001cbd37824 */ /* 0x000fe200008e064d */
[-C--:B------:R-:W-:Y:S01]  /*1e50*/  IADD3 RZ, P1, R198, R76.reuse, RZ ;  /* 0x0000004cc6ff7210 */ /* 0x080fe20007f3e0ff */
[----:B------:R0:W4:Y:S01]  /*1e60*/  @P3 LDG.E.U16 R249, desc[UR14][R206.64] ;  /* 0x0000000ecef93981 */ /* 0x000122000c1e1500 */
[----:B------:R-:W-:Y:S01]  /*1e70*/  ISETP.GT.AND P3, PT, R9, 0x13, PT ;  /* 0x000000130900780c */ /* 0x000fe20003f64270 */
[----:B-1----:R-:W-:Y:S01]  /*1e80*/  IMAD.IADD R66, R200, 0x1, R76 ;  /* 0x00000001c8427824 */ /* 0x002fe200078e024c */
[----:B------:R-:W-:Y:S01]  /*1e90*/  PRMT R235, RZ, 0x7610, R235 ;  /* 0x00007610ffeb7816 */ /* 0x000fe200000000eb */
[----:B------:R-:W-:Y:S01]  /*1ea0*/  IMAD.X R67, R201, 0x1, R77, P0 ;  /* 0x00000001c9437824 */ /* 0x000fe200000e064d */
[----:B------:R-:W-:Y:S01]  /*1eb0*/  PRMT R233, RZ, 0x7610, R233 ;  /* 0x00007610ffe97816 */ /* 0x000fe200000000e9 */
[----:B0-----:R-:W-:Y:S01]  /*1ec0*/  IMAD.X R209, R199, 0x1, R77, P1 ;  /* 0x00000001c7d17824 */ /* 0x001fe200008e064d */
[----:B------:R-:W-:-:S02]  /*1ed0*/  IADD3 RZ, P0, R196, R76, RZ ;  /* 0x0000004cc4ff7210 */ /* 0x000fc40007f1e0ff */
[-C--:B------:R-:W-:Y:S01]  /*1ee0*/  IADD3 RZ, P1, R194, R76.reuse, RZ ;  /* 0x0000004cc2ff7210 */ /* 0x080fe20007f3e0ff */
[----:B------:R0:W4:Y:S01]  /*1ef0*/  @P2 LDG.E.U16 R235, desc[UR14][R210.64] ;  /* 0x0000000ed2eb2981 */ /* 0x000122000c1e1500 */
[----:B------:R-:W-:Y:S01]  /*1f00*/  PRMT R224, RZ, 0x7610, R224 ;  /* 0x00007610ffe07816 */ /* 0x000fe200000000e0 */
[----:B------:R-:W-:Y:S01]  /*1f10*/  IMAD.IADD R208, R198, 0x1, R76 ;  /* 0x00000001c6d07824 */ /* 0x000fe200078e024c */
[----:B------:R-:W-:Y:S01]  /*1f20*/  PRMT R222, RZ, 0x7610, R222 ;  /* 0x00007610ffde7816 */ /* 0x000fe200000000de */
[----:B------:R1:W4:Y:S01]  /*1f30*/  @P2 LDG.E.U16 R233, desc[UR14][R66.64] ;  /* 0x0000000e42e92981 */ /* 0x000322000c1e1500 */
[----:B------:R-:W-:Y:S01]  /*1f40*/  IMAD.IADD R206, R196, 0x1, R76 ;  /* 0x00000001c4ce7824 */ /* 0x000fe200078e024c */
[----:B------:R-:W-:Y:S01]  /*1f50*/  ISETP.GT.AND P2, PT, R9, 0x14, PT ;  /* 0x000000140900780c */ /* 0x000fe20003f44270 */
[--C-:B------:R-:W-:Y:S01]  /*1f60*/  IMAD.X R207, R197, 0x1, R77.reuse, P0 ;  /* 0x00000001c5cf7824 */ /* 0x100fe200000e064d */
[-C--:B------:R-:W-:Y:S01]  /*1f70*/  IADD3 RZ, P0, R192, R76.reuse, RZ ;  /* 0x0000004cc0ff7210 */ /* 0x080fe20007f1e0ff */
[----:B------:R1:W4:Y:S01]  /*1f80*/  @P3 LDG.E.U16 R224, desc[UR14][R208.64] ;  /* 0x0000000ed0e03981 */ /* 0x000322000c1e1500 */
[----:B0-----:R-:W-:Y:S01]  /*1f90*/  IMAD.X R211, R195, 0x1, R77, P1 ;  /* 0x00000001c3d37824 */ /* 0x001fe200008e064d */
[----:B------:R-:W-:-:S02]  /*1fa0*/  IADD3 RZ, P1, R190, R76, RZ ;  /* 0x0000004cbeff7210 */ /* 0x000fc40007f3e0ff */
[----:B------:R0:W4:Y:S01]  /*1fb0*/  @P3 LDG.E.U16 R222, desc[UR14][R206.64] ;  /* 0x0000000ecede3981 */ /* 0x000122000c1e1500 */
[----:B------:R-:W-:Y:S01]  /*1fc0*/  ISETP.GT.AND P3, PT, R9, 0x15, PT ;  /* 0x000000150900780c */ /* 0x000fe20003f64270 */
[--C-:B------:R-:W-:Y:S01]  /*1fd0*/  IMAD.IADD R210, R194, 0x1, R76.reuse ;  /* 0x00000001c2d27824 */ /* 0x100fe200078e024c */
[----:B------:R-:W-:Y:S01]  /*1fe0*/  PRMT R219, RZ, 0x7610, R219 ;  /* 0x00007610ffdb7816 */ /* 0x000fe200000000db */
[--C-:B-1----:R-:W-:Y:S01]  /*1ff0*/  IMAD.X R67, R193, 0x1, R77.reuse, P0 ;  /* 0x00000001c1437824 */ /* 0x102fe200000e064d */
[-C--:B------:R-:W-:Y:S01]  /*2000*/  IADD3 RZ, P0, R188, R76.reuse, RZ ;  /* 0x0000004cbcff7210 */ /* 0x080fe20007f1e0ff */
[----:B------:R-:W-:Y:S01]  /*2010*/  IMAD.X R209, R191, 0x1, R77, P1 ;  /* 0x00000001bfd17824 */ /* 0x000fe200008e064d */
[----:B------:R-:W-:Y:S01]  /*2020*/  IADD3 RZ, P1, R184, R76, RZ ;  /* 0x0000004cb8ff7210 */ /* 0x000fe20007f3e0ff */
[----:B------:R-:W-:Y:S01]  /*2030*/  IMAD.IADD R66, R192, 0x1, R76 ;  /* 0x00000001c0427824 */ /* 0x000fe200078e024c */
[----:B------:R1:W4:Y:S01]  /*2040*/  @P2 LDG.E.U16 R219, desc[UR14][R210.64] ;  /* 0x0000000ed2db2981 */ /* 0x000322000c1e1500 */
[----:B------:R-:W-:Y:S01]  /*2050*/  PRMT R70, RZ, 0x7610, R70 ;  /* 0x00007610ff467816 */ /* 0x000fe20000000046 */
[--C-:B0-----:R-:W-:Y:S01]  /*2060*/  IMAD.IADD R206, R188, 0x1, R76.reuse ;  /* 0x00000001bcce7824 */ /* 0x101fe200078e024c */
[----:B------:R-:W-:Y:S01]  /*2070*/  PRMT R217, RZ, 0x7610, R217 ;  /* 0x00007610ffd97816 */ /* 0x000fe200000000d9 */
[----:B------:R-:W-:Y:S01]  /*2080*/  IMAD.X R207, R189, 0x1, R77, P0 ;  /* 0x00000001bdcf7824 */ /* 0x000fe200000e064d */
[----:B------:R-:W-:Y:S01]  /*2090*/  ISETP.GT.AND P0, PT, R9, 0x17, PT ;  /* 0x000000170900780c */ /* 0x000fe20003f04270 */
[----:B------:R-:W-:Y:S01]  /*20a0*/  IMAD.IADD R208, R190, 0x1, R76 ;  /* 0x00000001bed07824 */ /* 0x000fe200078e024c */
[----:B------:R-:W-:-:S02]  /*20b0*/  PRMT R72, RZ, 0x7610, R72 ;  /* 0x00007610ff487816 */ /* 0x000fc40000000048 */
[----:B------:R0:W4:Y:S01]  /*20c0*/  @P3 LDG.E.U16 R70, desc[UR14][R206.64] ;  /* 0x0000000ece463981 */ /* 0x000122000c1e1500 */
[--C-:B-1----:R-:W-:Y:S01]  /*20d0*/  IMAD.X R211, R185, 0x1, R77.reuse, P1 ;  /* 0x00000001b9d37824 */ /* 0x102fe200008e064d */
[-C--:B------:R-:W-:Y:S02]  /*20e0*/  IADD3 RZ, P1, R182, R76.reuse, RZ ;  /* 0x0000004cb6ff7210 */ /* 0x080fe40007f3e0ff */
[----:B------:R1:W4:Y:S01]  /*20f0*/  @P3 LDG.E.U16 R72, desc[UR14][R208.64] ;  /* 0x0000000ed0483981 */ /* 0x000322000c1e1500 */
[----:B------:R-:W-:Y:S02]  /*2100*/  PRMT R56, RZ, 0x7610, R56 ;  /* 0x00007610ff387816 */ /* 0x000fe40000000038 */
[----:B------:R-:W-:Y:S01]  /*2110*/  PRMT R22, RZ, 0x7610, R22 ;  /* 0x00007610ff167816 */ /* 0x000fe20000000016 */
[----:B------:R1:W4:Y:S01]  /*2120*/  @P2 LDG.E.U16 R217, desc[UR14][R66.64] ;  /* 0x0000000e42d92981 */ /* 0x000322000c1e1500 */
[----:B0-----:R-:W-:Y:S01]  /*2130*/  IMAD.X R207, R183, 0x1, R77, P1 ;  /* 0x00000001b7cf7824 */ /* 0x001fe200008e064d */
[----:B------:R-:W-:Y:S01]  /*2140*/  IADD3 RZ, P1, R180, R76, RZ ;  /* 0x0000004cb4ff7210 */ /* 0x000fe20007f3e0ff */
[--C-:B------:R-:W-:Y:S01]  /*2150*/  IMAD.IADD R206, R182, 0x1, R76.reuse ;  /* 0x00000001b6ce7824 */ /* 0x100fe200078e024c */
[----:B------:R-:W-:Y:S01]  /*2160*/  ISETP.GT.AND P4, PT, R9, 0x16, PT ;  /* 0x000000160900780c */ /* 0x000fe20003f84270 */
[----:B-1----:R-:W-:-:S02]  /*2170*/  IMAD.IADD R208, R180, 0x1, R76 ;  /* 0x00000001b4d07824 */ /* 0x002fc400078e024c */
[----:B------:R-:W-:Y:S01]  /*2180*/  IMAD.X R209, R181, 0x1, R77, P1 ;  /* 0x00000001b5d17824 */ /* 0x000fe200008e064d */
[----:B------:R-:W-:Y:S01]  /*2190*/  IADD3 RZ, P2, R186, R76, RZ ;  /* 0x0000004cbaff7210 */ /* 0x000fe20007f5e0ff */
[----:B------:R0:W4:Y:S01]  /*21a0*/  @P0 LDG.E.U16 R56, desc[UR14][R206.64] ;  /* 0x0000000ece380981 */ /* 0x000122000c1e1500 */
[----:B------:R-:W-:-:S03]  /*21b0*/  PRMT R65, RZ, 0x7610, R65 ;  /* 0x00007610ff417816 */ /* 0x000fc60000000041 */
[----:B------:R1:W4:Y:S01]  /*21c0*/  @P0 LDG.E.U16 R22, desc[UR14][R208.64] ;  /* 0x0000000ed0160981 */ /* 0x000322000c1e1500 */
[-C--:B------:R-:W-:Y:S01]  /*21d0*/  IADD3 RZ, P0, R176, R76.reuse, RZ ;  /* 0x0000004cb0ff7210 */ /* 0x080fe20007f1e0ff */
[----:B------:R-:W-:Y:S01]  /*21e0*/  IMAD.X R245, R187, 0x1, R77, P2 ;  /* 0x00000001bbf57824 */ /* 0x000fe200010e064d */
[----:B------:R-:W-:Y:S01]  /*21f0*/  PRMT R67, RZ, 0x7610, R67 ;  /* 0x00007610ff437816 */ /* 0x000fe20000000043 */
[--C-:B------:R-:W-:Y:S01]  /*2200*/  IMAD.IADD R210, R184, 0x1, R76.reuse ;  /* 0x00000001b8d27824 */ /* 0x100fe200078e024c */
[----:B------:R-:W-:Y:S01]  /*2210*/  ISETP.GT.AND P2, PT, R9, 0x18, PT ;  /* 0x000000180900780c */ /* 0x000fe20003f44270 */
[--C-:B------:R-:W-:Y:S01]  /*2220*/  IMAD.IADD R244, R186, 0x1, R76.reuse ;  /* 0x00000001baf47824 */ /* 0x100fe200078e024c */
[-C--:B------:R-:W-:Y:S01]  /*2230*/  IADD3 RZ, P1, R178, R76.reuse, RZ ;  /* 0x0000004cb2ff7210 */ /* 0x080fe20007f3e0ff */
[--C-:B0-----:R-:W-:Y:S01]  /*2240*/  IMAD.X R207, R177, 0x1, R77.reuse, P0 ;  /* 0x00000001b1cf7824 */ /* 0x101fe200000e064d */
[-C--:B------:R-:W-:Y:S01]  /*2250*/  IADD3 RZ, P0, R174, R76.reuse, RZ ;  /* 0x0000004caeff7210 */ /* 0x080fe20007f1e0ff */
[----:B------:R0:W4:Y:S04]  /*2260*/  @P4 LDG.E.U16 R65, desc[UR14][R210.64] ;  /* 0x0000000ed2414981 */ /* 0x000128000c1e1500 */
[----:B------:R0:W4:Y:S01]  /*2270*/  @P4 LDG.E.U16 R67, desc[UR14][R244.64] ;  /* 0x0000000ef4434981 */ /* 0x000122000c1e1500 */
[--C-:B-1----:R-:W-:Y:S01]  /*2280*/  IMAD.X R209, R175, 0x1, R77.reuse, P0 ;  /* 0x00000001afd17824 */ /* 0x102fe200000e064d */
[----:B------:R-:W-:Y:S01]  /*2290*/  IADD3 RZ, P0, R172, R76, RZ ;  /* 0x0000004cacff7210 */ /* 0x000fe20007f1e0ff */
[----:B0-----:R-:W-:Y:S01]  /*22a0*/  IMAD.X R211, R179, 0x1, R77, P1 ;  /* 0x00000001b3d37824 */ /* 0x001fe200008e064d */
[----:B------:R-:W-:Y:S01]  /*22b0*/  ISETP.GT.AND P1, PT, R9, 0x19, PT ;  /* 0x000000190900780c */ /* 0x000fe20003f24270 */
[----:B------:R-:W-:Y:S01]  /*22c0*/  IMAD.IADD R210, R178, 0x1, R76 ;  /* 0x00000001b2d27824 */ /* 0x000fe200078e024c */
[----:B------:R-:W-:Y:S01]  /*22d0*/  PRMT R244, RZ, 0x7610, R244 ;  /* 0x00007610fff47816 */ /* 0x000fe200000000f4 */
[----:B------:R-:W-:Y:S01]  /*22e0*/  IMAD.IADD R208, R174, 0x1, R76 ;  /* 0x00000001aed07824 */ /* 0x000fe200078e024c */
[----:B------:R-:W-:-:S02]  /*22f0*/  PRMT R247, RZ, 0x7610, R247 ;  /* 0x00007610fff77816 */ /* 0x000fc400000000f7 */
[----:B------:R-:W-:Y:S02]  /*2300*/  PRMT R245, RZ, 0x7610, R245 ;  /* 0x00007610fff57816 */ /* 0x000fe400000000f5 */
[----:B------:R0:W4:Y:S01]  /*2310*/  @P2 LDG.E.U16 R244, desc[UR14][R210.64] ;  /* 0x0000000ed2f42981 */ /* 0x000122000c1e1500 */
[----:B------:R-:W-:Y:S01]  /*2320*/  PRMT R242, RZ, 0x7610, R242 ;  /* 0x00007610fff27816 */ /* 0x000fe200000000f2 */
[----:B------:R-:W-:-:S03]  /*2330*/  IMAD.IADD R206, R176, 0x1, R76 ;  /* 0x00000001b0ce7824 */ /* 0x000fc600078e024c */
[----:B------:R-:W4:Y:S04]  /*2340*/  @P1 LDG.E.U16 R247, desc[UR14][R208.64] ;  /* 0x0000000ed0f71981 */ /* 0x000f28000c1e1500 */
[----:B------:R1:W4:Y:S01]  /*2350*/  @P2 LDG.E.U16 R242, desc[UR14][R206.64] ;  /* 0x0000000ecef22981 */ /* 0x000322000c1e1500 */
[----:B0-----:R-:W-:Y:S02]  /*2360*/  IMAD.IADD R210, R172, 0x1, R76 ;  /* 0x00000001acd27824 */ /* 0x001fe400078e024c */
[----:B------:R-:W-:Y:S01]  /*2370*/  IMAD.X R211, R173, 0x1, R77, P0 ;  /* 0x00000001add37824 */ /* 0x000fe200000e064d */
[----:B------:R-:W-:-:S04]  /*2380*/  IADD3 RZ, P0, R170, R76, RZ ;  /* 0x0000004caaff7210 */ /* 0x000fc80007f1e0ff */
[----:B------:R0:W4:Y:S01]  /*2390*/  @P1 LDG.E.U16 R245, desc[UR14][R210.64] ;  /* 0x0000000ed2f51981 */ /* 0x000122000c1e1500 */
[----:B------:R-:W-:Y:S01]  /*23a0*/  ISETP.GT.AND P1, PT, R9, 0x1a, PT ;  /* 0x0000001a0900780c */ /* 0x000fe20003f24270 */
[----:B-1----:R-:W-:Y:S01]  /*23b0*/  IMAD.X R207, R171, 0x1, R77, P0 ;  /* 0x00000001abcf7824 */ /* 0x002fe200000e064d */
[-C--:B------:R-:W-:Y:S01]  /*23c0*/  IADD3 RZ, P0, R168, R76.reuse, RZ ;  /* 0x0000004ca8ff7210 */ /* 0x080fe20007f1e0ff */
[--C-:B------:R-:W-:Y:S01]  /*23d0*/  IMAD.IADD R206, R170, 0x1, R76.reuse ;  /* 0x00000001aace7824 */ /* 0x100fe200078e024c */
[----:B------:R-:W-:Y:S01]  /*23e0*/  PRMT R231, RZ, 0x7610, R231 ;  /* 0x00007610ffe77816 */ /* 0x000fe200000000e7 */
[----:B------:R-:W-:Y:S01]  /*23f0*/  IMAD.IADD R208, R168, 0x1, R76 ;  /* 0x00000001a8d07824 */ /* 0x000fe200078e024c */
[----:B------:R-:W-:Y:S01]  /*2400*/  PRMT R229, RZ, 0x7610, R229 ;  /* 0x00007610ffe57816 */ /* 0x000fe200000000e5 */
[----:B------:R-:W-:Y:S01]  /*2410*/  IMAD.X R209, R169, 0x1, R77, P0 ;  /* 0x00000001a9d17824 */ /* 0x000fe200000e064d */
[----:B------:R-:W-:-:S05]  /*2420*/  IADD3 RZ, P0, R166, R76, RZ ;  /* 0x0000004ca6ff7210 */ /* 0x000fca0007f1e0ff */
[----:B------:R1:W4:Y:S01]  /*2430*/  @P1 LDG.E.U16 R231, desc[UR14][R206.64] ;  /* 0x0000000ecee71981 */ /* 0x000322000c1e1500 */
[----:B0-----:R-:W-:-:S03]  /*2440*/  IMAD.X R211, R167, 0x1, R77, P0 ;  /* 0x00000001a7d37824 */ /* 0x001fc600000e064d */
[----:B------:R0:W4:Y:S01]  /*2450*/  @P1 LDG.E.U16 R229, desc[UR14][R208.64] ;  /* 0x0000000ed0e51981 */ /* 0x000122000c1e1500 */
[----:B------:R-:W-:Y:S02]  /*2460*/  ISETP.GT.AND P1, PT, R9, 0x1b, PT ;  /* 0x0000001b0900780c */ /* 0x000fe40003f24270 */
[-C--:B------:R-:W-:Y:S01]  /*2470*/  IADD3 RZ, P0, R164, R76.reuse, RZ ;  /* 0x0000004ca4ff7210 */ /* 0x080fe20007f1e0ff */
[----:B------:R-:W-:Y:S01]  /*2480*/  IMAD.IADD R210, R166, 0x1, R76 ;  /* 0x00000001a6d27824 */ /* 0x000fe200078e024c */
[----:B------:R-:W-:Y:S01]  /*2490*/  PRMT R220, RZ, 0x7610, R220 ;  /* 0x00007610ffdc7816 */ /* 0x000fe200000000dc */
[----:B-1----:R-:W-:Y:S01]  /*24a0*/  IMAD.IADD R206, R164, 0x1, R76 ;  /* 0x00000001a4ce7824 */ /* 0x002fe200078e024c */
        /* <DEDUP_REMOVED lines=8> */
[--C-:B------:R-:W-:Y:S01]  /*2530*/  IMAD.IADD R208, R162, 0x1, R76.reuse ;  /* 0x00000001a2d07824 */ /* 0x100fe200078e024c */
        /* <DEDUP_REMOVED lines=31> */
[----:B------:R-:W-:Y:S01]  /*2730*/  IADD3 RZ, P0, R148, R76, RZ ;  /* 0x0000004c94ff7210 */ /* 0x000fe20007f1e0ff */
[--C-:B------:R-:W-:Y:S02]  /*2740*/  IMAD.IADD R208, R150, 0x1, R76.reuse ;  /* 0x0000000196d07824 */ /* 0x100fe400078e024c */
[----:B-1----:R-:W-:Y:S02]  /*2750*/  IMAD.IADD R210, R148, 0x1, R76 ;  /* 0x0000000194d27824 */ /* 0x002fe400078e024c */
[----:B------:R-:W-:Y:S01]  /*2760*/  IMAD.X R211, R149, 0x1, R77, P0 ;  /* 0x0000000195d37824 */ /* 0x000fe200000e064d */
[----:B0-----:R-:W-:Y:S02]  /*2770*/  PRMT R206, RZ, 0x7610, R206 ;  /* 0x00007610ffce7816 */ /* 0x001fe400000000ce */
[----:B------:R-:W-:-:S04]  /*2780*/  PRMT R207, RZ, 0x7610, R207 ;  /* 0x00007610ffcf7816 */ /* 0x000fc800000000cf */
[----:B------:R0:W4:Y:S04]  /*2790*/  @P1 LDG.E.U16 R206, desc[UR14][R208.64] ;  /* 0x0000000ed0ce1981 */ /* 0x000128000c1e1500 */
[----:B------:R1:W4:Y:S01]  /*27a0*/  @P1 LDG.E.U16 R207, desc[UR14][R210.64] ;  /* 0x0000000ed2cf1981 */ /* 0x000322000c1e1500 */
[----:B------:R-:W-:Y:S01]  /*27b0*/  BAR.SYNC.DEFER_BLOCKING 0x0 ;  /* 0x0000000000007b1d */ /* 0x000fe20000010000 */
[----:B0-----:R-:W-:-:S04]  /*27c0*/  LOP3.LUT R208, R0, 0x1f, RZ, 0xc0, !PT ;  /* 0x0000001f00d07812 */ /* 0x001fc800078ec0ff */
[----:B------:R-:W-:Y:S01]  /*27d0*/  ISETP.GE.AND P0, PT, R208, R9, PT ;  /* 0x00000009d000720c */ /* 0x000fe20003f06270 */
[--C-:B-1----:R-:W-:Y:S02]  /*27e0*/  IMAD.MOV.U32 R210, RZ, RZ, R248.reuse ;  /* 0x000000ffffd27224 */ /* 0x102fe400078e00f8 */
[----:B------:R-:W-:Y:S01]  /*27f0*/  IMAD.MOV.U32 R211, RZ, RZ, R63 ;  /* 0x000000ffffd37224 */ /* 0x000fe200078e003f */
[----:B------:R-:W-:Y:S01]  /*2800*/  PRMT R248, RZ, 0x7610, R248 ;  /* 0x00007610fff87816 */ /* 0x000fe200000000f8 */
[----:B------:R-:W-:Y:S01]  /*2810*/  IMAD.WIDE R208, R21, 0x2, R210 ;  /* 0x0000000215d07825 */ /* 0x000fe200078e02d2 */
[----:B------:R-:W-:-:S07]  /*2820*/  PRMT R63, RZ, 0x7610, R63 ;  /* 0x00007610ff3f7816 */ /* 0x000fce000000003f */
[----:B------:R0:W4:Y:S02]  /*2830*/  @!P0 LDG.E.U16 R248, desc[UR14][R208.64] ;  /* 0x0000000ed0f88981 */ /* 0x000124000c1e1500 */
[----:B0-----:R-:W-:-:S05]  /*2840*/  IMAD.WIDE R208, R20, 0x2, R210 ;  /* 0x0000000214d07825 */ /* 0x001fca00078e02d2 */
[----:B------:R-:W4:Y:S04]  /*2850*/  @!P0 LDG.E.U16 R63, desc[UR14][R208.64] ;  /* 0x0000000ed03f8981 */ /* 0x000f28000c1e1500 */
[----:B--2---:R-:W-:Y:S04]  /*2860*/  STS.U16 [R6+UR12], R59 ;  /* 0x0000003b06007988 */ /* 0x004fe8000800040c */
[----:B---3--:R-:W-:Y:S04]  /*2870*/  STS.U16 [R6+UR12+0x4000], R61 ;  /* 0x0040003d06007988 */ /* 0x008fe8000800040c */
[----:B-----5:R-:W-:Y:S04]  /*2880*/  STS.U16 [R6+UR12+0x400], R57 ;  /* 0x0004003906007988 */ /* 0x020fe8000800040c */
[----:B----4-:R-:W-:Y:S04]  /*2890*/  STS.U16 [R6+UR12+0x4400], R23 ;  /* 0x0044001706007988 */ /* 0x010fe8000800040c */
[----:B------:R-:W-:Y:S04]  /*28a0*/  STS.U16 [R6+UR12+0x800], R13 ;  /* 0x0008000d06007988 */ /* 0x000fe8000800040c */
[----:B------:R-:W-:Y:S01]  /*28b0*/  STS.U16 [R6+UR12+0x4800], R246 ;  /* 0x004800f606007988 */ /* 0x000fe2000800040c */
[----:B------:R-:W-:-:S04]  /*28c0*/  USHF.L.U32 UR4, UR13, 0x6, URZ ;  /* 0x000000060d047899 */ /* 0x000fc8000800063f */
[----:B------:R-:W-:-:S04]  /*28d0*/  ULOP3.LUT UR4, UR4, 0x100, URZ, 0xc0, !UPT ;  /* 0x0000010004047892 */ /* 0x000fc8000f8ec03f */
[----:B------:R-:W-:-:S04]  /*28e0*/  ULEA.HI UR4, UR12, UR4, URZ, 0x1c ;  /* 0x000000040c047291 */ /* 0x000fc8000f8fe03f */
[----:B------:R-:W-:Y:S01]  /*28f0*/  ULOP3.LUT UR8, UR4, 0x3fff, URZ, 0xc0, !UPT ;  /* 0x00003fff04087892 */ /* 0x000fe2000f8ec03f */
[----:B------:R-:W-:Y:S01]  /*2900*/  UMOV UR9, 0x40000040 ;  /* 0x4000004000097882 */ /* 0x000fe20000000000 */
[----:B------:R-:W-:Y:S04]  /*2910*/  STS.U16 [R6+UR12+0xc00], R244 ;  /* 0x000c00f406007988 */ /* 0x000fe8000800040c */
        /* <DEDUP_REMOVED lines=58> */
[----:B------:R0:W-:Y:S01]  /*2cc0*/  STS.U16 [R7+UR12+0x8200], R63 ;  /* 0x0082003f07007988 */ /* 0x0001e2000800040c */
[----:B------:R1:W-:Y:S06]  /*2cd0*/  MEMBAR.ALL.CTA ;  /* 0x0000000000007992 */ /* 0x0003ec0000008000 */
[----:B-1----:R-:W1:Y:S02]  /*2ce0*/  FENCE.VIEW.ASYNC.S ;  /* 0x00000000000073c6 */ /* 0x002e640000000000 */
[----:B-1----:R-:W-:Y:S06]  /*2cf0*/  BAR.SYNC.DEFER_BLOCKING 0x0 ;  /* 0x0000000000007b1d */ /* 0x002fec0000010000 */
[----:B------:R-:W-:-:S06]  /*2d00*/  WARPGROUP.ARRIVE ;  /* 0x00000000000079c5 */ /* 0x000fcc0000000000 */
[----:B------:R-:W-:Y:S01]  /*2d10*/  HGMMA.64x16x16.F32 R48, gdesc[UR8].tnspA, R48 ;  /* 0x20200000083079f0 */ /* 0x000fe20008700830 */
[----:B------:R-:W-:Y:S01]  /*2d20*/  UIADD3 UR8, UP0, UR8, 0x80, URZ ;  /* 0x0000008008087890 */ /* 0x000fe2000ff1e03f */
[----:B------:R-:W-:-:S03]  /*2d30*/  UMOV UR4, URZ ;  /* 0x0000003f00047c82 */ /* 0x000fc60008000000 */
[----:B------:R-:W-:-:S03]  /*2d40*/  UIADD3.X UR5, UR4, 0x40000040, URZ, UP0, !UPT ;  /* 0x4000004004057890 */ /* 0x000fc600087fe43f */
[----:B------:R-:W-:Y:S02]  /*2d50*/  UMOV UR4, UR8 ;  /* 0x0000000800047c82 */ /* 0x000fe40008000000 */
[----:B------:R-:W-:-:S04]  /*2d60*/  UIADD3.64 UR8, UR4, 0x180, URZ ;  /* 0x0000018004087897 */ /* 0x000fc8000fffe03f */
[----:B------:R-:W-:Y:S05]  /*2d70*/  HGMMA.64x16x16.F32 R48, gdesc[UR4].tnspA, R48 ;  /* 0x20200000043079f0 */ /* 0x000fea0008700830 */
[----:B------:R-:W-:Y:S01]  /*2d80*/  HGMMA.64x16x16.F32 R40, gdesc[UR8].tnspA, R40 ;  /* 0x20200000082879f0 */ /* 0x000fe20008700828 */
[----:B------:R-:W-:Y:S02]  /*2d90*/  UIADD3.64 UR16, UR4, 0x200, URZ ;  /* 0x0000020004107897 */ /* 0x000fe4000fffe03f */
[----:B------:R-:W-:Y:S01]  /*2da0*/  UIADD3.64 UR8, UR4, 0x380, URZ ;  /* 0x0000038004087897 */ /* 0x000fe2000fffe03f */
[----:B------:R-:W-:Y:S01]  /*2db0*/  UMOV UR18, UR6 ;  /* 0x0000000600127c82 */ /* 0x000fe20008000000 */
[----:B------:R-:W-:-:S05]  /*2dc0*/  UMOV UR19, UR7 ;  /* 0x0000000700137c82 */ /* 0x000fca0008000000 */
[----:B------:R-:W-:Y:S04]  /*2dd0*/  HGMMA.64x16x16.F32 R40, gdesc[UR16].tnspA, R40 ;  /* 0x20200000102879f0 */ /* 0x000fe80008700828 */
[----:B------:R-:W-:Y:S01]  /*2de0*/  HGMMA.64x16x16.F32 R32, gdesc[UR8].tnspA, R32 ;  /* 0x20200000082079f0 */ /* 0x000fe20008700820 */
[----:B------:R-:W-:Y:S02]  /*2df0*/  UIADD3.64 UR16, UR4, 0x400, URZ ;  /* 0x0000040004107897 */ /* 0x000fe4000fffe03f */
[----:B------:R-:W-:Y:S01]  /*2e00*/  UIADD3.64 UR8, UR4, 0x580, URZ ;  /* 0x0000058004087897 */ /* 0x000fe2000fffe03f */
[----:B------:R-:W-:Y:S01]  /*2e10*/  UMOV UR18, UR6 ;  /* 0x0000000600127c82 */ /* 0x000fe20008000000 */
[----:B------:R-:W-:Y:S01]  /*2e20*/  UMOV UR19, UR7 ;  /* 0x0000000700137c82 */ /* 0x000fe20008000000 */
[----:B------:R-:W-:-:S04]  /*2e30*/  UIADD3.64 UR4, UR4, 0x600, URZ ;  /* 0x0000060004047897 */ /* 0x000fc8000fffe03f */
[----:B------:R-:W-:Y:S04]  /*2e40*/  HGMMA.64x16x16.F32 R32, gdesc[UR16].tnspA, R32 ;  /* 0x20200000102079f0 */ /* 0x000fe80008700820 */
[----:B------:R-:W-:Y:S01]  /*2e50*/  HGMMA.64x16x16.F32 R24, gdesc[UR8].tnspA, R24 ;  /* 0x20200000081879f0 */ /* 0x000fe20008700818 */
[----:B------:R-:W-:-:S05]  /*2e60*/  VIADD R8, R8, 0xffffffff ;  /* 0xffffffff08087836 */ /* 0x000fca0000000000 */
[----:B------:R-:W-:Y:S01]  /*2e70*/  ISETP.NE.U32.AND P0, PT, R8, RZ, PT ;  /* 0x000000ff0800720c */ /* 0x000fe20003f05070 */
[----:B------:R-:W-:Y:S01]  /*2e80*/  HGMMA.64x16x16.F32 R24, gdesc[UR4].tnspA, R24, gsb0 ;  /* 0x20200000041879f0 */ /* 0x000fe20008000818 */
[----:B0-----:R-:W-:-:S04]  /*2e90*/  IMAD.WIDE R62, R10, 0x2, R210 ;  /* 0x000000020a3e7825 */ /* 0x001fc800078e02d2 */
[----:B------:R-:W-:Y:S02]  /*2ea0*/  IMAD.MOV.U32 R248, RZ, RZ, R62 ;  /* 0x000000fffff87224 */ /* 0x000fe400078e003e */
[----:B------:R-:W-:-:S04]  /*2eb0*/  IMAD.WIDE R76, R11, 0x2, R76 ;  /* 0x000000020b4c7825 */ /* 0x000fc800078e024c */
[----:B------:R-:W-:Y:S01]  /*2ec0*/  VIADD R9, R9, 0xffffffe0 ;  /* 0xffffffe009097836 */ /* 0x000fe20000000000 */
[----:B------:R-:W-:Y:S02]  /*2ed0*/  WARPGROUP.DEPBAR.LE gsb0, 0x0 ;  /* 0x00008000000079c5 */ /* 0x000fe40000010000 */
[----:B------:R-:W-:Y:S05]  /*2ee0*/  @P0 BRA `(.L_x_1) ;  /* 0xffffffe400440947 */ /* 0x000fea000383ffff */
[----:B------:R-:W-:Y:S02]  /*2ef0*/  F2FP.F16.F32.PACK_AB R59, R31, R47 ;  /* 0x0000002f1f3b723e */ /* 0x000fe400000000ff */
[----:B------:R-:W-:Y:S02]  /*2f00*/  F2FP.F16.F32.PACK_AB R31, R30, R46 ;  /* 0x0000002e1e1f723e */ /* 0x000fe400000000ff */
[----:B------:R-:W-:Y:S02]  /*2f10*/  F2FP.F16.F32.PACK_AB R58, R29, R45 ;  /* 0x0000002d1d3a723e */ /* 0x000fe400000000ff */
[----:B------:R-:W-:Y:S02]  /*2f20*/  F2FP.F16.F32.PACK_AB R30, R28, R44 ;  /* 0x0000002c1c1e723e */ /* 0x000fe400000000ff */
[----:B------:R-:W-:Y:S02]  /*2f30*/  F2FP.F16.F32.PACK_AB R57, R39, R55 ;  /* 0x000000372739723e */ /* 0x000fe400000000ff */
[----:B------:R-:W-:-:S02]  /*2f40*/  F2FP.F16.F32.PACK_AB R56, R37, R53 ;  /* 0x000000352538723e */ /* 0x000fc400000000ff */
        /* <DEDUP_REMOVED lines=9> */
[----:B------:R-:W-:-:S07]  /*2fe0*/  F2FP.F16.F32.PACK_AB R16, R32, R48 ;  /* 0x000000302010723e */ /* 0x000fce00000000ff */
.L_x_0:
[----:B------:R-:W-:Y:S01]  /*2ff0*/  BAR.SYNC.DEFER_BLOCKING 0x0 ;  /* 0x0000000000007b1d */ /* 0x000fe20000010000 */
[C---:B------:R-:W-:Y:S01]  /*3000*/  IMAD.SHL.U32 R6, R0.reuse, 0x10, RZ ;  /* 0x0000001000067824 */ /* 0x040fe200078e00ff */
[C---:B------:R-:W-:Y:S01]  /*3010*/  LOP3.LUT R9, R0.reuse, 0xe0, RZ, 0xc0, !PT ;  /* 0x000000e000097812 */ /* 0x040fe200078ec0ff */
[----:B------:R-:W-:Y:S01]  /*3020*/  IMAD.SHL.U32 R7, R0, 0x80, RZ ;  /* 0x0000008000077824 */ /* 0x000fe200078e00ff */
[----:B------:R-:W-:Y:S01]  /*3030*/  LEA R26, R2, UR12, 0x4 ;  /* 0x0000000c021a7c11 */ /* 0x000fe2000f8e20ff */
[----:B------:R-:W-:Y:S01]  /*3040*/  VIADD R2, R4, 0x2 ;  /* 0x0000000204027836 */ /* 0x000fe20000000000 */
[----:B------:R-:W-:Y:S02]  /*3050*/  LOP3.LUT R6, R6, 0xf0, RZ, 0xc0, !PT ;  /* 0x000000f006067812 */ /* 0x000fe400078ec0ff */
[----:B------:R-:W0:Y:S01]  /*3060*/  LDC R8, c[0x0][0x244] ;  /* 0x00009100ff087b82 */ /* 0x000e220000000800 */
[----:B------:R-:W-:Y:S01]  /*3070*/  LOP3.LUT R7, R7, 0x800, RZ, 0xc0, !PT ;  /* 0x0000080007077812 */ /* 0x000fe200078ec0ff */
[----:B------:R-:W-:Y:S01]  /*3080*/  ULDC.64 UR8, c[0x0][0x228] ;  /* 0x00008a0000087ab9 */ /* 0x000fe20000000a00 */
[----:B------:R-:W-:Y:S01]  /*3090*/  ULDC.64 UR4, c[0x0][0x220] ;  /* 0x0000880000047ab9 */ /* 0x000fe20000000a00 */
[----:B------:R-:W-:Y:S01]  /*30a0*/  ISETP.GE.AND P6, PT, R2, UR9, PT ;  /* 0x0000000902007c0c */ /* 0x000fe2000bfc6270 */
[----:B------:R-:W-:Y:S01]  /*30b0*/  ULDC UR6, c[0x0][0x248] ;  /* 0x0000920000067ab9 */ /* 0x000fe20000000800 */
[----:B------:R-:W-:Y:S01]  /*30c0*/  IADD3 R6, R7, UR12, R6 ;  /* 0x0000000c07067c10 */ /* 0x000fe2000fffe006 */
[----:B------:R-:W-:Y:S01]  /*30d0*/  VIADD R0, R4, 0x3 ;  /* 0x0000000304007836 */ /* 0x000fe20000000000 */
[----:B------:R-:W-:-:S02]  /*30e0*/  ISETP.GE.AND P2, PT, R3, UR8, PT ;  /* 0x0000000803007c0c */ /* 0x000fc4000bf46270 */
[C---:B------:R-:W-:Y:S01]  /*30f0*/  ISETP.GE.AND P5, PT, R4.reuse, UR9, PT ;  /* 0x0000000904007c0c */ /* 0x040fe2000bfa6270 */
[----:B------:R-:W-:Y:S01]  /*3100*/  IMAD R24, R9, 0x8, R6 ;  /* 0x0000000809187824 */ /* 0x000fe200078e0206 */
[C---:B------:R-:W-:Y:S01]  /*3110*/  ISETP.LT.AND P2, PT, R4.reuse, UR9, !P2 ;  /* 0x0000000904007c0c */ /* 0x040fe2000d741270 */
[----:B------:R-:W-:Y:S01]  /*3120*/  VIADD R6, R4, 0x1 ;  /* 0x0000000104067836 */ /* 0x000fe20000000000 */
[----:B------:R-:W-:Y:S01]  /*3130*/  ISETP.GE.AND P0, PT, R0, UR9, PT ;  /* 0x0000000900007c0c */ /* 0x000fe2000bf06270 */
[----:B------:R-:W-:Y:S01]  /*3140*/  VIADD R0, R4, 0x4 ;  /* 0x0000000404007836 */ /* 0x000fe20000000000 */
[----:B------:R1:W-:Y:S01]  /*3150*/  STSM.16.M88.4 [R24], R16 ;  /* 0x0000001018007844 */ /* 0x0003e20000000200 */
[----:B------:R-:W-:Y:S01]  /*3160*/  BAR.SYNC.DEFER_BLOCKING 0x0 ;  /* 0x0000000000007b1d */ /* 0x000fe20000010000 */
[----:B------:R-:W-:Y:S01]  /*3170*/  ISETP.GE.AND P4, PT, R6, UR9, PT ;  /* 0x0000000906007c0c */ /* 0x000fe2000bf86270 */
[----:B0-----:R-:W-:Y:S01]  /*3180*/  IMAD R2, R3, R8, RZ ;  /* 0x0000000803027224 */ /* 0x001fe200078e02ff */
[----:B------:R-:W-:Y:S01]  /*3190*/  ISETP.GE.AND P1, PT, R0, UR9, PT ;  /* 0x0000000900007c0c */ /* 0x000fe2000bf26270 */
[----:B------:R-:W-:-:S03]  /*31a0*/  VIADD R0, R4, 0x5 ;  /* 0x0000000504007836 */ /* 0x000fc60000000000 */
[----:B------:R-:W-:-:S04]  /*31b0*/  LEA R6, P3, R2, UR4, 0x1 ;  /* 0x0000000402067c11 */ /* 0x000fc8000f8608ff */
[----:B------:R-:W-:Y:S01]  /*31c0*/  LEA.HI.X.SX32 R7, R2, UR5, 0x1, P3 ;  /* 0x0000000502077c11 */ /* 0x000fe200098f0eff */
[----:B------:R-:W-:Y:S02]  /*31d0*/  IMAD R2, R8, 0x100, R2 ;  /* 0x0000010008027824 */ /* 0x000fe400078e0202 */
[----:B-1----:R-:W-:-:S03]  /*31e0*/  IMAD R17, R4, UR6, RZ ;  /* 0x0000000604117c24 */ /* 0x002fc6000f8e02ff */
[----:B------:R-:W-:Y:S01]  /*31f0*/  LEA R12, P3, R2, UR4, 0x1 ;  /* 0x00000004020c7c11 */ /* 0x000fe2000f8608ff */
[----:B------:R-:W-:-:S03]  /*3200*/  IMAD.WIDE R14, R17, 0x2, R6 ;  /* 0x00000002110e7825 */ /* 0x000fc600078e0206 */
[----:B------:R-:W-:Y:S01]  /*3210*/  LEA.HI.X.SX32 R13, R2, UR5, 0x1, P3 ;  /* 0x00000005020d7c11 */ /* 0x000fe200098f0eff */
[----:B------:R-:W-:Y:S01]  /*3220*/  VIADD R2, R4, 0x6 ;  /* 0x0000000604027836 */ /* 0x000fe20000000000 */
[----:B------:R-:W-:Y:S01]  /*3230*/  LDS.128 R32, [R26] ;  /* 0x000000001a207984 */ /* 0x000fe20000000c00 */
[----:B------:R-:W-:Y:S01]  /*3240*/  BAR.SYNC.DEFER_BLOCKING 0x0 ;  /* 0x0000000000007b1d */ /* 0x000fe20000010000 */
[----:B------:R-:W-:Y:S01]  /*3250*/  ISETP.GE.AND P3, PT, R0, UR9, PT ;  /* 0x0000000900007c0c */ /* 0x000fe2000bf66270 */
[----:B------:R-:W-:-:S04]  /*3260*/  VIADD R0, R4, 0x7 ;  /* 0x0000000704007836 */ /* 0x000fc80000000000 */
[----:B------:R0:W-:Y:S02]  /*3270*/  STSM.16.M88.4 [R24], R20 ;  /* 0x0000001418007844 */ /* 0x0001e40000000200 */
[----:B------:R-:W-:Y:S01]  /*3280*/  BAR.SYNC.DEFER_BLOCKING 0x0 ;  /* 0x0000000000007b1d */ /* 0x000fe20000010000 */
[C---:B0-----:R-:W-:Y:S02]  /*3290*/  VIADD R23, R17.reuse, UR6 ;  /* 0x0000000611177c36 */ /* 0x041fe40008000000 */
[----:B------:R-:W-:-:S04]  /*32a0*/  IMAD.WIDE R16, R17, 0x2, R12 ;  /* 0x0000000211107825 */ /* 0x000fc800078e020c */
[----:B------:R-:W-:-:S04]  /*32b0*/  IMAD.WIDE R18, R23, 0x2, R6 ;  /* 0x0000000217127825 */ /* 0x000fc800078e0206 */
[C---:B------:R-:W-:Y:S01]  /*32c0*/  IMAD.WIDE R20, R23.reuse, 0x2, R12 ;  /* 0x0000000217147825 */ /* 0x040fe200078e020c */
[----:B------:R-:W0:Y:S03]  /*32d0*/  LDS.128 R36, [R26] ;  /* 0x000000001a247984 */ /* 0x000e260000000c00 */
[----:B------:R-:W-:Y:S01]  /*32e0*/  VIADD R23, R23, UR6 ;  /* 0x0000000617177c36 */ /* 0x000fe20008000000 */
[----:B------:R-:W-:Y:S03]  /*32f0*/  BAR.SYNC.DEFER_BLOCKING 0x0 ;  /* 0x0000000000007b1d */ /* 0x000fe60000010000 */
[----:B------:R-:W-:-:S03]  /*3300*/  VIADD R25, R23, UR6 ;  /* 0x0000000617197c36 */ /* 0x000fc60008000000 */
[----:B------:R-:W-:Y:S02]  /*3310*/  STSM.16.M88.4 [R24], R28 ;  /* 0x0000001c18007844 */ /* 0x000fe40000000200 */
[----:B------:R-:W-:Y:S01]  /*3320*/  BAR.SYNC.DEFER_BLOCKING 0x0 ;  /* 0x0000000000007b1d */ /* 0x000fe20000010000 */
[----:B0-----:R-:W-:-:S05]  /*3330*/  PRMT R22, R36, 0x7632, R22 ;  /* 0x0000763224167816 */ /* 0x001fca0000000016 */
[----:B------:R-:W0:Y:S02]  /*3340*/  LDS.128 R8, [R26] ;  /* 0x000000001a087984 */ /* 0x000e240000000c00 */
[----:B------:R-:W-:Y:S06]  /*3350*/  BAR.SYNC.DEFER_BLOCKING 0x0 ;  /* 0x0000000000007b1d */ /* 0x000fec0000010000 */
[----:B------:R1:W-:Y:S02]  /*3360*/  STSM.16.M88.4 [R24], R56 ;  /* 0x0000003818007844 */ /* 0x0003e40000000200 */
[----:B------:R-:W-:Y:S01]  /*3370*/  BAR.SYNC.DEFER_BLOCKING 0x0 ;  /* 0x0000000000007b1d */ /* 0x000fe20000010000 */
[----:B-1----:R-:W-:-:S05]  /*3380*/  PRMT R24, R34, 0x7632, R24 ;  /* 0x0000763222187816 */ /* 0x002fca0000000018 */
[----:B------:R1:W-:Y:S01]  /*3390*/  @P2 STG.E.U16 desc[UR14][R14.64], R32 ;  /* 0x000000200e002986 */ /* 0x0003e2000c10150e */
[----:B------:R-:W-:Y:S02]  /*33a0*/  ISETP.LT.AND P2, PT, R5, UR8, !P5 ;  /* 0x0000000805007c0c */ /* 0x000fe4000ef41270 */
[----:B------:R-:W-:Y:S01]  /*33b0*/  ISETP.LT.AND P5, PT, R3, UR8, !P4 ;  /* 0x0000000803007c0c */ /* 0x000fe2000e7a1270 */
[----:B------:R-:W2:Y:S01]  /*33c0*/  LDS.128 R28, [R26] ;  /* 0x000000001a1c7984 */ /* 0x000ea20000000c00 */
[----:B------:R-:W-:Y:S02]  /*33d0*/  ISETP.LT.AND P4, PT, R5, UR8, !P4 ;  /* 0x0000000805007c0c */ /* 0x000fe4000e781270 */
[----:B-1----:R-:W-:-:S07]  /*33e0*/  PRMT R15, R32, 0x7632, R15 ;  /* 0x00007632200f7816 */ /* 0x002fce000000000f */
[----:B------:R1:W-:Y:S01]  /*33f0*/  @P2 STG.E.U16 desc[UR14][R16.64], R15 ;  /* 0x0000000f10002986 */ /* 0x0003e2000c10150e */
[----:B------:R-:W-:Y:S02]  /*3400*/  ISETP.LT.AND P2, PT, R3, UR8, !P6 ;  /* 0x0000000803007c0c */ /* 0x000fe4000f741270 */
[----:B------:R-:W-:Y:S01]  /*3410*/  ISETP.LT.AND P6, PT, R5, UR8, !P6 ;  /* 0x0000000805007c0c */ /* 0x000fe2000f7c1270 */
[----:B------:R-:W-:Y:S01]  /*3420*/  @P5 STG.E.U16 desc[UR14][R18.64], R36 ;  /* 0x0000002412005986 */ /* 0x000fe2000c10150e */
[----:B------:R-:W-:Y:S01]  /*3430*/  ISETP.GE.AND P5, PT, R2, UR9, PT ;  /* 0x0000000902007c0c */ /* 0x000fe2000bfa6270 */
[----:B------:R-:W-:Y:S02]  /*3440*/  VIADD R2, R4, 0x8 ;  /* 0x0000000804027836 */ /* 0x000fe40000000000 */
[----:B------:R3:W-:Y:S01]  /*3450*/  @P4 STG.E.U16 desc[UR14][R20.64], R22 ;  /* 0x0000001614004986 */ /* 0x0007e2000c10150e */
[----:B------:R-:W-:Y:S02]  /*3460*/  ISETP.LT.AND P4, PT, R3, UR8, !P0 ;  /* 0x0000000803007c0c */ /* 0x000fe4000c781270 */
[----:B------:R-:W-:Y:S01]  /*3470*/  ISETP.LT.AND P0, PT, R5, UR8, !P0 ;  /* 0x0000000805007c0c */ /* 0x000fe2000c701270 */
[----:B-1----:R-:W-:-:S04]  /*3480*/  IMAD.WIDE R14, R23, 0x2, R6 ;  /* 0x00000002170e7825 */ /* 0x002fc800078e0206 */
[----:B------:R-:W-:Y:S01]  /*3490*/  IMAD.WIDE R16, R23, 0x2, R12 ;  /* 0x0000000217107825 */ /* 0x000fe200078e020c */
[----:B------:R1:W-:Y:S01]  /*34a0*/  @P2 STG.E.U16 desc[UR14][R14.64], R33 ;  /* 0x000000210e002986 */ /* 0x0003e2000c10150e */
[----:B------:R-:W-:Y:S02]  /*34b0*/  ISETP.GE.AND P2, PT, R0, UR9, PT ;  /* 0x0000000900007c0c */ /* 0x000fe4000bf46270 */
[----:B---3--:R-:W-:Y:S01]  /*34c0*/  PRMT R21, R33, 0x7632, R21 ;  /* 0x0000763221157816 */ /* 0x008fe20000000015 */
[----:B------:R-:W-:Y:S01]  /*34d0*/  VIADD R23, R25, UR6 ;  /* 0x0000000619177c36 */ /* 0x000fe20008000000 */
[----:B------:R-:W-:Y:S01]  /*34e0*/  PRMT R22, R37, 0x7632, R22 ;  /* 0x0000763225167816 */ /* 0x000fe20000000016 */
[----:B------:R-:W-:Y:S02]  /*34f0*/  IMAD.WIDE R18, R25, 0x2, R6 ;  /* 0x0000000219127825 */ /* 0x000fe400078e0206 */
[----:B------:R3:W-:Y:S01]  /*3500*/  @P6 STG.E.U16 desc[UR14][R16.64], R21 ;  /* 0x0000001510006986 */ /* 0x0007e2000c10150e */
[----:B------:R-:W-:Y:S01]  /*3510*/  ISETP.LT.AND P6, PT, R3, UR8, !P1 ;  /* 0x0000000803007c0c */ /* 0x000fe2000cfc1270 */
[----:B------:R-:W-:Y:S01]  /*3520*/  VIADD R0, R4, 0x9 ;  /* 0x0000000904007836 */ /* 0x000fe20000000000 */
[----:B------:R-:W-:Y:S01]  /*3530*/  ISETP.LT.AND P1, PT, R5, UR8, !P1 ;  /* 0x0000000805007c0c */ /* 0x000fe2000cf21270 */
[----:B-1----:R-:W-:Y:S01]  /*3540*/  IMAD.WIDE R14, R25, 0x2, R12 ;  /* 0x00000002190e7825 */ /* 0x002fe200078e020c */
[----:B------:R1:W-:Y:S01]  /*3550*/  @P4 STG.E.U16 desc[UR14][R18.64], R37 ;  /* 0x0000002512004986 */ /* 0x0003e2000c10150e */
[----:B------:R-:W-:-:S02]  /*3560*/  ISETP.GE.AND P4, PT, R2, UR9, PT ;  /* 0x0000000902007c0c */ /* 0x000fc4000bf86270 */
[----:B------:R-:W-:Y:S01]  /*3570*/  VIADD R2, R4, 0xb ;  /* 0x0000000b04027836 */ /* 0x000fe20000000000 */
[----:B------:R4:W-:Y:S01]  /*3580*/  @P0 STG.E.U16 desc[UR14][R14.64], R22 ;  /* 0x000000160e000986 */ /* 0x0009e2000c10150e */
[----:B------:R-:W-:Y:S01]  /*3590*/  ISETP.GE.AND P0, PT, R0, UR9, PT ;  /* 0x0000000900007c0c */ /* 0x000fe2000bf06270 */
[----:B------:R-:W-:Y:S02]  /*35a0*/  VIADD R0, R4, 0xa ;  /* 0x0000000a04007836 */ /* 0x000fe40000000000 */
[----:B---3--:R-:W-:-:S04]  /*35b0*/  IMAD.WIDE R20, R23, 0x2, R6 ;  /* 0x0000000217147825 */ /* 0x008fc800078e0206 */
[----:B------:R-:W-:Y:S01]  /*35c0*/  IMAD.WIDE R16, R23, 0x2, R12 ;  /* 0x0000000217107825 */ /* 0x000fe200078e020c */
[----:B------:R-:W-:Y:S01]  /*35d0*/  @P6 STG.E.U16 desc[UR14][R20.64], R34 ;  /* 0x0000002214006986 */ /* 0x000fe2000c10150e */
[----:B------:R-:W-:Y:S02]  /*35e0*/  ISETP.LT.AND P6, PT, R3, UR8, !P5 ;  /* 0x0000000803007c0c */ /* 0x000fe4000efc1270 */
[----:B-1----:R-:W-:Y:S01]  /*35f0*/  VIADD R19, R23, UR6 ;  /* 0x0000000617137c36 */ /* 0x002fe20008000000 */
[----:B------:R1:W-:Y:S01]  /*3600*/  @P1 STG.E.U16 desc[UR14][R16.64], R24 ;  /* 0x0000001810001986 */ /* 0x0003e2000c10150e */
[----:B------:R-:W-:Y:S02]  /*3610*/  ISETP.LT.AND P1, PT, R3, UR8, !P3 ;  /* 0x0000000803007c0c */ /* 0x000fe4000df21270 */
[----:B------:R-:W-:Y:S01]  /*3620*/  ISETP.LT.AND P3, PT, R5, UR8, !P3 ;  /* 0x0000000805007c0c */ /* 0x000fe2000df61270 */
[----:B------:R-:W-:Y:S01]  /*3630*/  VIADD R23, R19, UR6 ;  /* 0x0000000613177c36 */ /* 0x000fe20008000000 */
[----:B------:R-:W-:Y:S01]  /*3640*/  ISETP.LT.AND P5, PT, R5, UR8, !P5 ;  /* 0x0000000805007c0c */ /* 0x000fe2000efa1270 */
[----:B----4-:R-:W-:Y:S01]  /*3650*/  IMAD.WIDE R14, R19, 0x2, R6 ;  /* 0x00000002130e7825 */ /* 0x010fe200078e0206 */
[----:B------:R-:W-:-:S03]  /*3660*/  PRMT R22, R38, 0x7632, R22 ;  /* 0x0000763226167816 */ /* 0x000fc60000000016 */
[----:B------:R-:W-:Y:S01]  /*3670*/  IMAD.WIDE R18, R19, 0x2, R12 ;  /* 0x0000000213127825 */ /* 0x000fe200078e020c */
[----:B-1----:R-:W-:-:S03]  /*3680*/  PRMT R24, R35, 0x7632, R24 ;  /* 0x0000763223187816 */ /* 0x002fc60000000018 */
[C---:B------:R-:W-:Y:S01]  /*3690*/  IMAD.WIDE R16, R23.reuse, 0x2, R6 ;  /* 0x0000000217107825 */ /* 0x040fe200078e0206 */
[----:B------:R1:W-:Y:S01]  /*36a0*/  @P1 STG.E.U16 desc[UR14][R14.64], R38 ;  /* 0x000000260e001986 */ /* 0x0003e2000c10150e */
[----:B------:R-:W-:Y:S02]  /*36b0*/  ISETP.GE.AND P1, PT, R0, UR9, PT ;  /* 0x0000000900007c0c */ /* 0x000fe4000bf26270 */
[C---:B------:R-:W-:Y:S01]  /*36c0*/  IMAD.WIDE R20, R23.reuse, 0x2, R12 ;  /* 0x0000000217147825 */ /* 0x040fe200078e020c */
[----:B------:R-:W-:Y:S01]  /*36d0*/  @P3 STG.E.U16 desc[UR14][R18.64], R22 ;  /* 0x0000001612003986 */ /* 0x000fe2000c10150e */
[----:B------:R-:W-:Y:S02]  /*36e0*/  ISETP.GE.AND P3, PT, R2, UR9, PT ;  /* 0x0000000902007c0c */ /* 0x000fe4000bf66270 */
[----:B------:R-:W-:Y:S01]  /*36f0*/  VIADD R23, R23, UR6 ;  /* 0x0000000617177c36 */ /* 0x000fe20008000000 */
[----:B------:R3:W-:Y:S01]  /*3700*/  @P6 STG.E.U16 desc[UR14][R16.64], R35 ;  /* 0x0000002310006986 */ /* 0x0007e2000c10150e */
[----:B------:R-:W-:Y:S01]  /*3710*/  ISETP.LT.AND P6, PT, R3, UR8, !P4 ;  /* 0x0000000803007c0c */ /* 0x000fe2000e7c1270 */
[----:B------:R-:W-:Y:S01]  /*3720*/  VIADD R0, R4, 0xc ;  /* 0x0000000c04007836 */ /* 0x000fe20000000000 */
[----:B------:R-:W-:Y:S01]  /*3730*/  ISETP.LT.AND P4, PT, R5, UR8, !P4 ;  /* 0x0000000805007c0c */ /* 0x000fe2000e781270 */
[----:B------:R4:W-:Y:S01]  /*3740*/  @P5 STG.E.U16 desc[UR14][R20.64], R24 ;  /* 0x0000001814005986 */ /* 0x0009e2000c10150e */
[----:B------:R-:W-:Y:S01]  /*3750*/  ISETP.LT.AND P5, PT, R3, UR8, !P2 ;  /* 0x0000000803007c0c */ /* 0x000fe2000d7a1270 */
[----:B------:R-:W-:Y:S01]  /*3760*/  VIADD R25, R23, UR6 ;  /* 0x0000000617197c36 */ /* 0x000fe20008000000 */
[----:B------:R-:W-:Y:S01]  /*3770*/  ISETP.LT.AND P2, PT, R5, UR8, !P2 ;  /* 0x0000000805007c0c */ /* 0x000fe2000d741270 */
[----:B-1----:R-:W-:-:S04]  /*3780*/  IMAD.WIDE R14, R23, 0x2, R6 ;  /* 0x00000002170e7825 */ /* 0x002fc800078e0206 */
[----:B---3--:R-:W-:Y:S01]  /*3790*/  IMAD.WIDE R16, R23, 0x2, R12 ;  /* 0x0000000217107825 */ /* 0x008fe200078e020c */
[----:B----4-:R-:W-:-:S03]  /*37a0*/  PRMT R21, R39, 0x7632, R21 ;  /* 0x0000763227157816 */ /* 0x010fc60000000015 */
[----:B------:R-:W-:Y:S02]  /*37b0*/  IMAD.WIDE R18, R25, 0x2, R6 ;  /* 0x0000000219127825 */ /* 0x000fe400078e0206 */
[----:B------:R1:W-:Y:S01]  /*37c0*/  @P5 STG.E.U16 desc[UR14][R14.64], R39 ;  /* 0x000000270e005986 */ /* 0x0003e2000c10150e */
[----:B------:R-:W-:Y:S01]  /*37d0*/  ISETP.GE.AND P5, PT, R0, UR9, PT ;  /* 0x0000000900007c0c */ /* 0x000fe2000bfa6270 */
[C---:B------:R-:W-:Y:S02]  /*37e0*/  VIADD R0, R4.reuse, 0xe ;  /* 0x0000000e04007836 */ /* 0x040fe40000000000 */
[----:B------:R3:W-:Y:S01]  /*37f0*/  @P2 STG.E.U16 desc[UR14][R16.64], R21 ;  /* 0x0000001510002986 */ /* 0x0007e2000c10150e */
[----:B------:R-:W-:Y:S01]  /*3800*/  ISETP.LT.AND P2, PT, R3, UR8, !P0 ;  /* 0x0000000803007c0c */ /* 0x000fe2000c741270 */
[C---:B------:R-:W-:Y:S01]  /*3810*/  VIADD R2, R4.reuse, 0xd ;  /* 0x0000000d04027836 */ /* 0x040fe20000000000 */
[----:B------:R-:W-:Y:S01]  /*3820*/  ISETP.LT.AND P0, PT, R5, UR8, !P0 ;  /* 0x0000000805007c0c */ /* 0x000fe2000c701270 */
[----:B0-----:R2:W-:Y:S01]  /*3830*/  @P6 STG.E.U16 desc[UR14][R18.64], R8 ;  /* 0x0000000812006986 */ /* 0x0015e2000c10150e */
[----:B------:R-:W-:Y:S01]  /*3840*/  ISETP.LT.AND P6, PT, R3, UR8, !P1 ;  /* 0x0000000803007c0c */ /* 0x000fe2000cfc1270 */
[----:B------:R-:W-:Y:S01]  /*3850*/  VIADD R4, R4, 0xf ;  /* 0x0000000f04047836 */ /* 0x000fe20000000000 */
[----:B------:R-:W-:-:S02]  /*3860*/  ISETP.LT.AND P1, PT, R5, UR8, !P1 ;  /* 0x0000000805007c0c */ /* 0x000fc4000cf21270 */
[----:B-1----:R-:W-:Y:S01]  /*3870*/  PRMT R15, R8, 0x7632, R15 ;  /* 0x00007632080f7816 */ /* 0x002fe2000000000f */
[----:B---3--:R-:W-:-:S04]  /*3880*/  IMAD.WIDE R20, R25, 0x2, R12 ;  /* 0x0000000219147825 */ /* 0x008fc800078e020c */
[----:B------:R-:W-:Y:S01]  /*3890*/  VIADD R25, R25, UR6 ;  /* 0x0000000619197c36 */ /* 0x000fe20008000000 */
[----:B------:R0:W-:Y:S01]  /*38a0*/  @P4 STG.E.U16 desc[UR14][R20.64], R15 ;  /* 0x0000000f14004986 */ /* 0x0001e2000c10150e */
[----:B--2---:R-:W-:Y:S02]  /*38b0*/  PRMT R8, R28, 0x7632, R8 ;  /* 0x000076321c087816 */ /* 0x004fe40000000008 */
[C---:B------:R-:W-:Y:S01]  /*38c0*/  VIADD R23, R25.reuse, UR6 ;  /* 0x0000000619177c36 */ /* 0x040fe20008000000 */
[----:B------:R-:W-:Y:S01]  /*38d0*/  ISETP.GE.AND P4, PT, R2, UR9, PT ;  /* 0x0000000902007c0c */ /* 0x000fe2000bf86270 */
[----:B------:R-:W-:Y:S01]  /*38e0*/  IMAD.WIDE R16, R25, 0x2, R12 ;  /* 0x0000000219107825 */ /* 0x000fe200078e020c */
[----:B------:R-:W-:-:S03]  /*38f0*/  PRMT R2, R29, 0x7632, R2 ;  /* 0x000076321d027816 */ /* 0x000fc60000000002 */
[----:B------:R-:W-:-:S04]  /*3900*/  IMAD.WIDE R18, R23, 0x2, R6 ;  /* 0x0000000217127825 */ /* 0x000fc800078e0206 */
[----:B0-----:R-:W-:-:S04]  /*3910*/  IMAD.WIDE R14, R25, 0x2, R6 ;  /* 0x00000002190e7825 */ /* 0x001fc800078e0206 */
[----:B------:R-:W-:Y:S01]  /*3920*/  VIADD R21, R23, UR6 ;  /* 0x0000000617157c36 */ /* 0x000fe20008000000 */
[----:B------:R0:W-:Y:S01]  /*3930*/  @P2 STG.E.U16 desc[UR14][R14.64], R28 ;  /* 0x0000001c0e002986 */ /* 0x0001e2000c10150e */
[----:B------:R-:W-:Y:S02]  /*3940*/  ISETP.GE.AND P2, PT, R0, UR9, PT ;  /* 0x0000000900007c0c */ /* 0x000fe4000bf46270 */
[----:B------:R-:W-:Y:S01]  /*3950*/  VIADD R25, R21, UR6 ;  /* 0x0000000615197c36 */ /* 0x000fe20008000000 */
[----:B------:R1:W-:Y:S01]  /*3960*/  @P0 STG.E.U16 desc[UR14][R16.64], R8 ;  /* 0x0000000810000986 */ /* 0x0003e2000c10150e */
[----:B------:R-:W-:Y:S02]  /*3970*/  ISETP.LT.AND P0, PT, R3, UR8, !P3 ;  /* 0x0000000803007c0c */ /* 0x000fe4000df01270 */
[----:B------:R-:W-:Y:S01]  /*3980*/  ISETP.LT.AND P3, PT, R5, UR8, !P3 ;  /* 0x0000000805007c0c */ /* 0x000fe2000df61270 */
[----:B------:R2:W-:Y:S01]  /*3990*/  @P6 STG.E.U16 desc[UR14][R18.64], R9 ;  /* 0x0000000912006986 */ /* 0x0005e2000c10150e */
[----:B------:R-:W-:-:S02]  /*39a0*/  ISETP.LT.AND P6, PT, R3, UR8, !P5 ;  /* 0x0000000803007c0c */ /* 0x000fc4000efc1270 */
[----:B------:R-:W-:Y:S01]  /*39b0*/  PRMT R0, R9, 0x7632, R0 ;  /* 0x0000763209007816 */ /* 0x000fe20000000000 */
[----:B0-----:R-:W-:Y:S01]  /*39c0*/  IMAD.WIDE R14, R23, 0x2, R12 ;  /* 0x00000002170e7825 */ /* 0x001fe200078e020c */
[----:B------:R-:W-:-:S03]  /*39d0*/  ISETP.LT.AND P5, PT, R5, UR8, !P5 ;  /* 0x0000000805007c0c */ /* 0x000fc6000efa1270 */
[C---:B-1----:R-:W-:Y:S01]  /*39e0*/  IMAD.WIDE R16, R21.reuse, 0x2, R6 ;  /* 0x0000000215107825 */ /* 0x042fe200078e0206 */
[----:B------:R-:W-:Y:S01]  /*39f0*/  @P1 STG.E.U16 desc[UR14][R14.64], R0 ;  /* 0x000000000e001986 */ /* 0x000fe2000c10150e */
[----:B------:R-:W-:Y:S02]  /*3a00*/  ISETP.GE.AND P1, PT, R4, UR9, PT ;  /* 0x0000000904007c0c */ /* 0x000fe4000bf26270 */
[----:B--2---:R-:W-:Y:S01]  /*3a10*/  IMAD.WIDE R8, R21, 0x2, R12 ;  /* 0x0000000215087825 */ /* 0x004fe200078e020c */
[----:B------:R-:W-:Y:S01]  /*3a20*/  @P0 STG.E.U16 desc[UR14][R16.64], R29 ;  /* 0x0000001d10000986 */ /* 0x000fe2000c10150e */
[----:B------:R-:W-:Y:S02]  /*3a30*/  ISETP.LT.AND P0, PT, R3, UR8, !P1 ;  /* 0x0000000803007c0c */ /* 0x000fe4000cf01270 */
[----:B------:R-:W-:Y:S01]  /*3a40*/  IMAD.WIDE R18, R25, 0x2, R6 ;  /* 0x0000000219127825 */ /* 0x000fe200078e0206 */
[----:B------:R0:W-:Y:S01]  /*3a50*/  @P3 STG.E.U16 desc[UR14][R8.64], R2 ;  /* 0x0000000208003986 */ /* 0x0001e2000c10150e */
[----:B------:R-:W-:-:S02]  /*3a60*/  ISETP.LT.AND P3, PT, R3, UR8, !P2 ;  /* 0x0000000803007c0c */ /* 0x000fc4000d761270 */
[----:B------:R-:W-:Y:S01]  /*3a70*/  VIADD R21, R25, UR6 ;  /* 0x0000000619157c36 */ /* 0x000fe20008000000 */
[----:B------:R1:W-:Y:S01]  /*3a80*/  @P6 STG.E.U16 desc[UR14][R18.64], R10 ;  /* 0x0000000a12006986 */ /* 0x0003e2000c10150e */
[----:B------:R-:W-:Y:S02]  /*3a90*/  ISETP.LT.AND P6, PT, R3, UR8, !P4 ;  /* 0x0000000803007c0c */ /* 0x000fe4000e7c1270 */
[----:B------:R-:W-:Y:S01]  /*3aa0*/  ISETP.LT.AND P4, PT, R5, UR8, !P4 ;  /* 0x0000000805007c0c */ /* 0x000fe2000e781270 */
[----:B------:R-:W-:Y:S01]  /*3ab0*/  VIADD R23, R21, UR6 ;  /* 0x0000000615177c36 */ /* 0x000fe20008000000 */
[C---:B------:R-:W-:Y:S02]  /*3ac0*/  ISETP.LT.AND P2, PT, R5.reuse, UR8, !P2 ;  /* 0x0000000805007c0c */ /* 0x040fe4000d741270 */
[----:B------:R-:W-:Y:S01]  /*3ad0*/  ISETP.LT.AND P1, PT, R5, UR8, !P1 ;  /* 0x0000000805007c0c */ /* 0x000fe2000cf21270 */
[----:B0-----:R-:W-:Y:S01]  /*3ae0*/  IMAD.WIDE R2, R25, 0x2, R12 ;  /* 0x0000000219027825 */ /* 0x001fe200078e020c */
[----:B------:R-:W-:-:S03]  /*3af0*/  PRMT R0, R10, 0x7632, R0 ;  /* 0x000076320a007816 */ /* 0x000fc60000000000 */
[----:B-1----:R-:W-:Y:S01]  /*3b00*/  VIADD R19, R23, UR6 ;  /* 0x0000000617137c36 */ /* 0x002fe20008000000 */
[----:B------:R-:W-:Y:S01]  /*3b10*/  PRMT R10, R30, 0x7632, R10 ;  /* 0x000076321e0a7816 */ /* 0x000fe2000000000a */
[----:B------:R-:W-:Y:S01]  /*3b20*/  IMAD.WIDE R4, R21, 0x2, R6 ;  /* 0x0000000215047825 */ /* 0x000fe200078e0206 */
[----:B------:R-:W-:Y:S01]  /*3b30*/  PRMT R18, R11, 0x7632, R18 ;  /* 0x000076320b127816 */ /* 0x000fe20000000012 */
[----:B------:R0:W-:Y:S02]  /*3b40*/  @P5 STG.E.U16 desc[UR14][R2.64], R0 ;  /* 0x0000000002005986 */ /* 0x0001e4000c10150e */
[----:B------:R-:W-:Y:S02]  /*3b50*/  IMAD.WIDE R8, R21, 0x2, R12 ;  /* 0x0000000215087825 */ /* 0x000fe400078e020c */
[----:B------:R0:W-:Y:S02]  /*3b60*/  @P6 STG.E.U16 desc[UR14][R4.64], R30 ;  /* 0x0000001e04006986 */ /* 0x0001e4000c10150e */
[----:B------:R-:W-:-:S02]  /*3b70*/  IMAD.WIDE R14, R23, 0x2, R6 ;  /* 0x00000002170e7825 */ /* 0x000fc400078e0206 */
[----:B------:R0:W-:Y:S02]  /*3b80*/  @P4 STG.E.U16 desc[UR14][R8.64], R10 ;  /* 0x0000000a08004986 */ /* 0x0001e4000c10150e */
[----:B------:R-:W-:Y:S02]  /*3b90*/  IMAD.WIDE R16, R23, 0x2, R12 ;  /* 0x0000000217107825 */ /* 0x000fe400078e020c */
[----:B------:R0:W-:Y:S02]  /*3ba0*/  @P3 STG.E.U16 desc[UR14][R14.64], R11 ;  /* 0x0000000b0e003986 */ /* 0x0001e4000c10150e */
[C---:B------:R-:W-:Y:S02]  /*3bb0*/  IMAD.WIDE R6, R19.reuse, 0x2, R6 ;  /* 0x0000000213067825 */ /* 0x040fe400078e0206 */
[----:B------:R0:W-:Y:S02]  /*3bc0*/  @P2 STG.E.U16 desc[UR14][R16.64], R18 ;  /* 0x0000001210002986 */ /* 0x0001e4000c10150e */
[----:B------:R-:W-:-:S02]  /*3bd0*/  IMAD.WIDE R12, R19, 0x2, R12 ;  /* 0x00000002130c7825 */ /* 0x000fc400078e020c */
[----:B------:R0:W-:Y:S01]  /*3be0*/  @P0 STG.E.U16 desc[UR14][R6.64], R31 ;  /* 0x0000001f06000986 */ /* 0x0001e2000c10150e */
[----:B------:R-:W-:Y:S05]  /*3bf0*/  @!P1 EXIT ;  /* 0x000000000000994d */ /* 0x000fea0003800000 */
[----:B0-----:R-:W-:-:S05]  /*3c00*/  PRMT R6, R31, 0x7632, R6 ;  /* 0x000076321f067816 */ /* 0x001fca0000000006 */
[----:B------:R-:W-:Y:S01]  /*3c10*/  STG.E.U16 desc[UR14][R12.64], R6 ;  /* 0x000000060c007986 */ /* 0x000fe2000c10150e */
[----:B------:R-:W-:Y:S05]  /*3c20*/  EXIT ;  /* 0x000000000000794d */ /* 0x000fea0003800000 */
.L_x_2:
[----:B------:R-:W-:-:S00]  /*3c30*/  BRA `(.L_x_2) ;  /* 0xfffffffc00fc7947 */ /* 0x000fc0000383ffff */
[----:B------:R-:W-:-:S00]  /*3c40*/  NOP ;  /* 0x0000000000007918 */ /* 0x000fc00000000000 */
        /* <DEDUP_REMOVED lines=11> */
.L_x_3:


//--------------------- .nv.shared.matmul_kernel  --------------------------
	.section	.nv.shared.matmul_kernel,"aw",@nobits
	.sectionflags	@""
	.align	16
	.zero		1024


//--------------------- .nv.shared.reserved.0     --------------------------
	.section	.nv.shared.reserved.0,"aw",@nobits
	.weak		__nv_reservedSMEM_offset_0_alias
	.size		__nv_reservedSMEM_offset_0_alias, 0, 0
	.other		__nv_reservedSMEM_offset_0_alias,@"STO_CUDA_RESERVED_SHARED STV_DEFAULT"
__nv_reservedSMEM_offset_0_alias:
	.zero		0


//--------------------- .nv.constant0.matmul_kernel --------------------------
	.section	.nv.constant0.matmul_kernel,"a",@progbits
	.sectionflags	@""
	.align	4
.nv.constant0.matmul_kernel:
	.zero		608


//--------------------- SYMBOLS --------------------------

	.type		.nv.reservedSmem.offset0,@object
	.size		.nv.reservedSmem.offset0,0x4
